//
// Generated by NVIDIA NVVM Compiler
//
// Compiler Build ID: CL-36424714
// Cuda compilation tools, release 13.0, V13.0.88
// Based on NVVM 20.0.0
//

.version 9.0
.target sm_100
.address_size 64

	// .globl	_Z21apply_function_kernelPdi

.visible .entry _Z21apply_function_kernelPdi(
	.param .u64 .ptr .align 1 _Z21apply_function_kernelPdi_param_0,
	.param .u32 _Z21apply_function_kernelPdi_param_1
)
{
	.reg .pred 	%p<22>;
	.reg .b32 	%r<60>;
	.reg .b64 	%rd<46>;
	.reg .b64 	%fd<26>;

	ld.param.u64 	%rd18, [_Z21apply_function_kernelPdi_param_0];
	ld.param.u32 	%r21, [_Z21apply_function_kernelPdi_param_1];
	mov.u32 	%r22, %ctaid.x;
	mov.u32 	%r23, %ntid.x;
	mov.u32 	%r24, %tid.x;
	mad.lo.s32 	%r1, %r22, %r23, %r24;
	setp.ge.s32 	%p1, %r1, %r21;
	@%p1 bra 	$L__BB0_22;
	cvta.to.global.u64 	%rd19, %rd18;
	mul.wide.s32 	%rd20, %r1, 8;
	add.s64 	%rd1, %rd19, %rd20;
	ld.global.f64 	%fd1, [%rd1];
	{
	.reg .b32 %temp; 
	mov.b64 	{%temp, %r25}, %fd1;
	}
	and.b32  	%r26, %r25, 2147483647;
	{
	.reg .b32 %temp; 
	mov.b64 	{%r27, %temp}, %fd1;
	}
	mov.f64 	%fd12, 0d40A9F60000000000;
	{
	.reg .b32 %temp; 
	mov.b64 	{%temp, %r28}, %fd12;
	}
	and.b32  	%r30, %r28, 2147483647;
	{
	.reg .b32 %temp; 
	mov.b64 	{%r31, %temp}, %fd12;
	}
	mov.b64 	%fd23, {%r27, %r26};
	mov.b64 	%fd24, {%r31, %r30};
	max.u32 	%r32, %r26, %r30;
	setp.lt.u32 	%p2, %r32, 2146435072;
	@%p2 bra 	$L__BB0_5;
	setp.num.f64 	%p18, %fd23, %fd23;
	setp.num.f64 	%p19, %fd24, %fd24;
	and.pred  	%p20, %p18, %p19;
	@%p20 bra 	$L__BB0_4;
	mov.f64 	%fd22, 0d40A9F60000000000;
	add.rn.f64 	%fd25, %fd1, %fd22;
	bra.uni 	$L__BB0_21;
$L__BB0_4:
	setp.eq.f64 	%p21, %fd23, 0d7FF0000000000000;
	selp.f64 	%fd25, 0dFFF8000000000000, %fd1, %p21;
	bra.uni 	$L__BB0_21;
$L__BB0_5:
	setp.eq.f64 	%p3, %fd24, 0d0000000000000000;
	mov.f64 	%fd25, 0dFFF8000000000000;
	@%p3 bra 	$L__BB0_21;
	setp.ltu.f64 	%p4, %fd23, %fd24;
	mov.f64 	%fd25, %fd1;
	@%p4 bra 	$L__BB0_21;
	{
	.reg .b32 %temp; 
	mov.b64 	{%temp, %r33}, %fd23;
	}
	shr.u32 	%r54, %r33, 20;
	{
	.reg .b32 %temp; 
	mov.b64 	{%temp, %r3}, %fd24;
	}
	shr.u32 	%r55, %r3, 20;
	setp.gt.u32 	%p5, %r33, 1048575;
	@%p5 bra 	$L__BB0_9;
	mul.f64 	%fd23, %fd23, 0d4350000000000000;
	{
	.reg .b32 %temp; 
	mov.b64 	{%temp, %r34}, %fd23;
	}
	shr.u32 	%r35, %r34, 20;
	add.s32 	%r36, %r54, %r35;
	add.s32 	%r54, %r36, -54;
$L__BB0_9:
	setp.gt.u32 	%p6, %r3, 1048575;
	@%p6 bra 	$L__BB0_11;
	mul.f64 	%fd24, %fd24, 0d4350000000000000;
	{
	.reg .b32 %temp; 
	mov.b64 	{%temp, %r37}, %fd24;
	}
	shr.u32 	%r38, %r37, 20;
	add.s32 	%r39, %r55, %r38;
	add.s32 	%r55, %r39, -54;
$L__BB0_11:
	mov.b64 	%rd22, %fd23;
	mov.b64 	%rd23, %fd24;
	and.b64  	%rd24, %rd22, 4503599627370495;
	or.b64  	%rd41, %rd24, 4503599627370496;
	and.b64  	%rd25, %rd23, 4503599627370495;
	or.b64  	%rd3, %rd25, 4503599627370496;
	sub.s32 	%r9, %r54, %r55;
	min.s32 	%r10, %r9, 0;
	add.s32 	%r40, %r55, %r10;
	sub.s32 	%r41, %r54, %r40;
	add.s32 	%r42, %r41, 1;
	and.b32  	%r11, %r42, 3;
	setp.eq.s32 	%p7, %r11, 0;
	mov.u32 	%r58, %r9;
	@%p7 bra 	$L__BB0_14;
	neg.s32 	%r56, %r11;
	mov.u32 	%r58, %r9;
$L__BB0_13:
	.pragma "nounroll";
	sub.s64 	%rd26, %rd41, %rd3;
	mov.b64 	%fd14, %rd26;
	{
	.reg .b32 %temp; 
	mov.b64 	{%temp, %r43}, %fd14;
	}
	setp.lt.s32 	%p8, %r43, 0;
	selp.b64 	%rd44, %rd41, %rd26, %p8;
	shl.b64 	%rd41, %rd44, 1;
	add.s32 	%r58, %r58, -1;
	add.s32 	%r56, %r56, 1;
	setp.ne.s32 	%p9, %r56, 0;
	@%p9 bra 	$L__BB0_13;
$L__BB0_14:
	sub.s32 	%r44, %r9, %r10;
	setp.lt.u32 	%p10, %r44, 3;
	@%p10 bra 	$L__BB0_16;
$L__BB0_15:
	sub.s64 	%rd27, %rd41, %rd3;
	mov.b64 	%fd15, %rd27;
	{
	.reg .b32 %temp; 
	mov.b64 	{%temp, %r45}, %fd15;
	}
	setp.lt.s32 	%p11, %r45, 0;
	selp.b64 	%rd28, %rd41, %rd27, %p11;
	shl.b64 	%rd29, %rd28, 1;
	sub.s64 	%rd30, %rd29, %rd3;
	mov.b64 	%fd16, %rd30;
	{
	.reg .b32 %temp; 
	mov.b64 	{%temp, %r46}, %fd16;
	}
	setp.lt.s32 	%p12, %r46, 0;
	selp.b64 	%rd31, %rd29, %rd30, %p12;
	shl.b64 	%rd32, %rd31, 1;
	sub.s64 	%rd33, %rd32, %rd3;
	mov.b64 	%fd17, %rd33;
	{
	.reg .b32 %temp; 
	mov.b64 	{%temp, %r47}, %fd17;
	}
	setp.lt.s32 	%p13, %r47, 0;
	selp.b64 	%rd34, %rd32, %rd33, %p13;
	shl.b64 	%rd35, %rd34, 1;
	sub.s64 	%rd36, %rd35, %rd3;
	mov.b64 	%fd18, %rd36;
	{
	.reg .b32 %temp; 
	mov.b64 	{%temp, %r48}, %fd18;
	}
	setp.lt.s32 	%p14, %r48, 0;
	selp.b64 	%rd44, %rd35, %rd36, %p14;
	shl.b64 	%rd41, %rd44, 1;
	add.s32 	%r19, %r58, -4;
	setp.gt.s32 	%p15, %r58, 3;
	mov.u32 	%r58, %r19;
	@%p15 bra 	$L__BB0_15;
$L__BB0_16:
	and.b64  	%rd13, %rd44, 9223372036854775807;
	setp.eq.s64 	%p16, %rd13, 0;
	mov.b64 	%rd45, 0;
	@%p16 bra 	$L__BB0_20;
	mov.b64 	%fd19, %rd13;
	mul.f64 	%fd20, %fd19, 0d4350000000000000;
	{
	.reg .b32 %temp; 
	mov.b64 	{%temp, %r49}, %fd20;
	}
	shr.u32 	%r50, %r49, 20;
	sub.s32 	%r51, 55, %r50;
	sub.s32 	%r20, %r55, %r51;
	shl.b64 	%rd14, %rd13, %r51;
	setp.gt.s32 	%p17, %r20, 0;
	@%p17 bra 	$L__BB0_19;
	sub.s32 	%r53, 1, %r20;
	shr.u64 	%rd45, %rd14, %r53;
	bra.uni 	$L__BB0_20;
$L__BB0_19:
	add.s32 	%r52, %r20, -1;
	cvt.u64.u32 	%rd38, %r52;
	shl.b64 	%rd39, %rd38, 52;
	add.s64 	%rd45, %rd39, %rd14;
$L__BB0_20:
	mov.b64 	%fd21, %rd45;
	copysign.f64 	%fd25, %fd1, %fd21;
$L__BB0_21:
	st.global.f64 	[%rd1], %fd25;
$L__BB0_22:
	ret;

}
	// .globl	_Z14csr_spmm_naiveiiPKiS0_PKdS2_Pd
.visible .entry _Z14csr_spmm_naiveiiPKiS0_PKdS2_Pd(
	.param .u32 _Z14csr_spmm_naiveiiPKiS0_PKdS2_Pd_param_0,
	.param .u32 _Z14csr_spmm_naiveiiPKiS0_PKdS2_Pd_param_1,
	.param .u64 .ptr .align 1 _Z14csr_spmm_naiveiiPKiS0_PKdS2_Pd_param_2,
	.param .u64 .ptr .align 1 _Z14csr_spmm_naiveiiPKiS0_PKdS2_Pd_param_3,
	.param .u64 .ptr .align 1 _Z14csr_spmm_naiveiiPKiS0_PKdS2_Pd_param_4,
	.param .u64 .ptr .align 1 _Z14csr_spmm_naiveiiPKiS0_PKdS2_Pd_param_5,
	.param .u64 .ptr .align 1 _Z14csr_spmm_naiveiiPKiS0_PKdS2_Pd_param_6
)
{
	.reg .pred 	%p<21>;
	.reg .b32 	%r<67>;
	.reg .b64 	%rd<47>;
	.reg .b64 	%fd<47>;

	ld.param.u32 	%r36, [_Z14csr_spmm_naiveiiPKiS0_PKdS2_Pd_param_0];
	ld.param.u32 	%r35, [_Z14csr_spmm_naiveiiPKiS0_PKdS2_Pd_param_1];
	ld.param.u64 	%rd3, [_Z14csr_spmm_naiveiiPKiS0_PKdS2_Pd_param_2];
	ld.param.u64 	%rd6, [_Z14csr_spmm_naiveiiPKiS0_PKdS2_Pd_param_5];
	ld.param.u64 	%rd7, [_Z14csr_spmm_naiveiiPKiS0_PKdS2_Pd_param_6];
	cvta.to.global.u64 	%rd1, %rd7;
	cvta.to.global.u64 	%rd2, %rd6;
	mov.u32 	%r37, %ctaid.x;
	mov.u32 	%r38, %ntid.x;
	mov.u32 	%r39, %tid.x;
	mad.lo.s32 	%r1, %r37, %r38, %r39;
	setp.ge.s32 	%p1, %r1, %r36;
	@%p1 bra 	$L__BB1_28;
	setp.lt.s32 	%p2, %r35, 1;
	@%p2 bra 	$L__BB1_13;
	mul.lo.s32 	%r2, %r35, %r1;
	and.b32  	%r3, %r35, 7;
	setp.lt.u32 	%p3, %r35, 8;
	mov.b32 	%r58, 0;
	@%p3 bra 	$L__BB1_5;
	and.b32  	%r58, %r35, 2147483640;
	mov.b32 	%r56, 0;
$L__BB1_4:
	.pragma "nounroll";
	add.s32 	%r42, %r56, %r2;
	mul.wide.s32 	%rd8, %r42, 8;
	add.s64 	%rd9, %rd1, %rd8;
	mov.b64 	%rd10, 0;
	st.global.u64 	[%rd9], %rd10;
	st.global.u64 	[%rd9+8], %rd10;
	st.global.u64 	[%rd9+16], %rd10;
	st.global.u64 	[%rd9+24], %rd10;
	st.global.u64 	[%rd9+32], %rd10;
	st.global.u64 	[%rd9+40], %rd10;
	st.global.u64 	[%rd9+48], %rd10;
	st.global.u64 	[%rd9+56], %rd10;
	add.s32 	%r56, %r56, 8;
	setp.ne.s32 	%p4, %r56, %r58;
	@%p4 bra 	$L__BB1_4;
$L__BB1_5:
	setp.eq.s32 	%p5, %r3, 0;
	@%p5 bra 	$L__BB1_13;
	and.b32  	%r8, %r35, 3;
	setp.lt.u32 	%p6, %r3, 4;
	@%p6 bra 	$L__BB1_8;
	add.s32 	%r43, %r58, %r2;
	mul.wide.s32 	%rd11, %r43, 8;
	add.s64 	%rd12, %rd1, %rd11;
	mov.b64 	%rd13, 0;
	st.global.u64 	[%rd12], %rd13;
	st.global.u64 	[%rd12+8], %rd13;
	st.global.u64 	[%rd12+16], %rd13;
	st.global.u64 	[%rd12+24], %rd13;
	add.s32 	%r58, %r58, 4;
$L__BB1_8:
	setp.eq.s32 	%p7, %r8, 0;
	@%p7 bra 	$L__BB1_13;
	setp.eq.s32 	%p8, %r8, 1;
	@%p8 bra 	$L__BB1_11;
	add.s32 	%r44, %r58, %r2;
	mul.wide.s32 	%rd14, %r44, 8;
	add.s64 	%rd15, %rd1, %rd14;
	mov.b64 	%rd16, 0;
	st.global.u64 	[%rd15], %rd16;
	st.global.u64 	[%rd15+8], %rd16;
	add.s32 	%r58, %r58, 2;
$L__BB1_11:
	and.b32  	%r45, %r35, 1;
	setp.eq.b32 	%p9, %r45, 1;
	not.pred 	%p10, %p9;
	@%p10 bra 	$L__BB1_13;
	add.s32 	%r46, %r58, %r2;
	mul.wide.s32 	%rd17, %r46, 8;
	add.s64 	%rd18, %rd1, %rd17;
	mov.b64 	%rd19, 0;
	st.global.u64 	[%rd18], %rd19;
$L__BB1_13:
	cvta.to.global.u64 	%rd20, %rd3;
	mul.wide.s32 	%rd21, %r1, 4;
	add.s64 	%rd22, %rd20, %rd21;
	ld.global.nc.u32 	%r60, [%rd22];
	ld.global.nc.u32 	%r14, [%rd22+4];
	setp.ge.s32 	%p11, %r60, %r14;
	@%p11 bra 	$L__BB1_28;
	setp.lt.s32 	%p12, %r35, 1;
	mul.lo.s32 	%r15, %r35, %r1;
	@%p12 bra 	$L__BB1_28;
	and.b32  	%r16, %r35, 7;
	and.b32  	%r17, %r35, 3;
	and.b32  	%r18, %r35, 2147483640;
	and.b32  	%r19, %r35, 1;
	neg.s32 	%r20, %r18;
$L__BB1_16:
	ld.param.u64 	%rd46, [_Z14csr_spmm_naiveiiPKiS0_PKdS2_Pd_param_4];
	ld.param.u64 	%rd45, [_Z14csr_spmm_naiveiiPKiS0_PKdS2_Pd_param_3];
	setp.lt.u32 	%p13, %r35, 8;
	cvta.to.global.u64 	%rd23, %rd45;
	mul.wide.s32 	%rd24, %r60, 4;
	add.s64 	%rd25, %rd23, %rd24;
	cvta.to.global.u64 	%rd26, %rd46;
	mul.wide.s32 	%rd27, %r60, 8;
	add.s64 	%rd28, %rd26, %rd27;
	ld.global.nc.f64 	%fd1, [%rd28];
	ld.global.nc.u32 	%r48, [%rd25];
	mul.lo.s32 	%r22, %r48, %r35;
	mov.b32 	%r65, 0;
	@%p13 bra 	$L__BB1_19;
	mov.u32 	%r61, %r15;
	mov.u32 	%r62, %r22;
	mov.u32 	%r63, %r20;
$L__BB1_18:
	.pragma "nounroll";
	mul.wide.s32 	%rd29, %r62, 8;
	add.s64 	%rd30, %rd2, %rd29;
	mul.wide.s32 	%rd31, %r61, 8;
	add.s64 	%rd32, %rd1, %rd31;
	ld.global.nc.f64 	%fd2, [%rd30];
	ld.global.f64 	%fd3, [%rd32];
	fma.rn.f64 	%fd4, %fd1, %fd2, %fd3;
	st.global.f64 	[%rd32], %fd4;
	ld.global.nc.f64 	%fd5, [%rd30+8];
	ld.global.f64 	%fd6, [%rd32+8];
	fma.rn.f64 	%fd7, %fd1, %fd5, %fd6;
	st.global.f64 	[%rd32+8], %fd7;
	ld.global.nc.f64 	%fd8, [%rd30+16];
	ld.global.f64 	%fd9, [%rd32+16];
	fma.rn.f64 	%fd10, %fd1, %fd8, %fd9;
	st.global.f64 	[%rd32+16], %fd10;
	ld.global.nc.f64 	%fd11, [%rd30+24];
	ld.global.f64 	%fd12, [%rd32+24];
	fma.rn.f64 	%fd13, %fd1, %fd11, %fd12;
	st.global.f64 	[%rd32+24], %fd13;
	ld.global.nc.f64 	%fd14, [%rd30+32];
	ld.global.f64 	%fd15, [%rd32+32];
	fma.rn.f64 	%fd16, %fd1, %fd14, %fd15;
	st.global.f64 	[%rd32+32], %fd16;
	ld.global.nc.f64 	%fd17, [%rd30+40];
	ld.global.f64 	%fd18, [%rd32+40];
	fma.rn.f64 	%fd19, %fd1, %fd17, %fd18;
	st.global.f64 	[%rd32+40], %fd19;
	ld.global.nc.f64 	%fd20, [%rd30+48];
	ld.global.f64 	%fd21, [%rd32+48];
	fma.rn.f64 	%fd22, %fd1, %fd20, %fd21;
	st.global.f64 	[%rd32+48], %fd22;
	ld.global.nc.f64 	%fd23, [%rd30+56];
	ld.global.f64 	%fd24, [%rd32+56];
	fma.rn.f64 	%fd25, %fd1, %fd23, %fd24;
	st.global.f64 	[%rd32+56], %fd25;
	add.s32 	%r63, %r63, 8;
	add.s32 	%r62, %r62, 8;
	add.s32 	%r61, %r61, 8;
	setp.ne.s32 	%p14, %r63, 0;
	mov.u32 	%r65, %r18;
	@%p14 bra 	$L__BB1_18;
$L__BB1_19:
	setp.eq.s32 	%p15, %r16, 0;
	@%p15 bra 	$L__BB1_27;
	add.s32 	%r49, %r16, -1;
	setp.lt.u32 	%p16, %r49, 3;
	@%p16 bra 	$L__BB1_22;
	add.s32 	%r50, %r65, %r22;
	mul.wide.s32 	%rd33, %r50, 8;
	add.s64 	%rd34, %rd2, %rd33;
	ld.global.nc.f64 	%fd26, [%rd34];
	add.s32 	%r51, %r65, %r15;
	mul.wide.s32 	%rd35, %r51, 8;
	add.s64 	%rd36, %rd1, %rd35;
	ld.global.f64 	%fd27, [%rd36];
	fma.rn.f64 	%fd28, %fd1, %fd26, %fd27;
	st.global.f64 	[%rd36], %fd28;
	ld.global.nc.f64 	%fd29, [%rd34+8];
	ld.global.f64 	%fd30, [%rd36+8];
	fma.rn.f64 	%fd31, %fd1, %fd29, %fd30;
	st.global.f64 	[%rd36+8], %fd31;
	ld.global.nc.f64 	%fd32, [%rd34+16];
	ld.global.f64 	%fd33, [%rd36+16];
	fma.rn.f64 	%fd34, %fd1, %fd32, %fd33;
	st.global.f64 	[%rd36+16], %fd34;
	ld.global.nc.f64 	%fd35, [%rd34+24];
	ld.global.f64 	%fd36, [%rd36+24];
	fma.rn.f64 	%fd37, %fd1, %fd35, %fd36;
	st.global.f64 	[%rd36+24], %fd37;
	add.s32 	%r65, %r65, 4;
$L__BB1_22:
	setp.eq.s32 	%p17, %r17, 0;
	@%p17 bra 	$L__BB1_27;
	setp.eq.s32 	%p18, %r17, 1;
	@%p18 bra 	$L__BB1_25;
	add.s32 	%r52, %r65, %r22;
	mul.wide.s32 	%rd37, %r52, 8;
	add.s64 	%rd38, %rd2, %rd37;
	ld.global.nc.f64 	%fd38, [%rd38];
	add.s32 	%r53, %r65, %r15;
	mul.wide.s32 	%rd39, %r53, 8;
	add.s64 	%rd40, %rd1, %rd39;
	ld.global.f64 	%fd39, [%rd40];
	fma.rn.f64 	%fd40, %fd1, %fd38, %fd39;
	st.global.f64 	[%rd40], %fd40;
	ld.global.nc.f64 	%fd41, [%rd38+8];
	ld.global.f64 	%fd42, [%rd40+8];
	fma.rn.f64 	%fd43, %fd1, %fd41, %fd42;
	st.global.f64 	[%rd40+8], %fd43;
	add.s32 	%r65, %r65, 2;
$L__BB1_25:
	setp.eq.s32 	%p19, %r19, 0;
	@%p19 bra 	$L__BB1_27;
	add.s32 	%r54, %r65, %r22;
	mul.wide.s32 	%rd41, %r54, 8;
	add.s64 	%rd42, %rd2, %rd41;
	ld.global.nc.f64 	%fd44, [%rd42];
	add.s32 	%r55, %r65, %r15;
	mul.wide.s32 	%rd43, %r55, 8;
	add.s64 	%rd44, %rd1, %rd43;
	ld.global.f64 	%fd45, [%rd44];
	fma.rn.f64 	%fd46, %fd1, %fd44, %fd45;
	st.global.f64 	[%rd44], %fd46;
$L__BB1_27:
	add.s32 	%r60, %r60, 1;
	setp.ne.s32 	%p20, %r60, %r14;
	@%p20 bra 	$L__BB1_16;
$L__BB1_28:
	ret;

}
	// .globl	_Z11csr_spmm_2diiPKiS0_PKdS2_Pd
.visible .entry _Z11csr_spmm_2diiPKiS0_PKdS2_Pd(
	.param .u32 _Z11csr_spmm_2diiPKiS0_PKdS2_Pd_param_0,
	.param .u32 _Z11csr_spmm_2diiPKiS0_PKdS2_Pd_param_1,
	.param .u64 .ptr .align 1 _Z11csr_spmm_2diiPKiS0_PKdS2_Pd_param_2,
	.param .u64 .ptr .align 1 _Z11csr_spmm_2diiPKiS0_PKdS2_Pd_param_3,
	.param .u64 .ptr .align 1 _Z11csr_spmm_2diiPKiS0_PKdS2_Pd_param_4,
	.param .u64 .ptr .align 1 _Z11csr_spmm_2diiPKiS0_PKdS2_Pd_param_5,
	.param .u64 .ptr .align 1 _Z11csr_spmm_2diiPKiS0_PKdS2_Pd_param_6
)
{
	.reg .pred 	%p<13>;
	.reg .b32 	%r<65>;
	.reg .b64 	%rd<63>;
	.reg .b64 	%fd<68>;

	ld.param.u32 	%r19, [_Z11csr_spmm_2diiPKiS0_PKdS2_Pd_param_0];
	ld.param.u32 	%r18, [_Z11csr_spmm_2diiPKiS0_PKdS2_Pd_param_1];
	ld.param.u64 	%rd6, [_Z11csr_spmm_2diiPKiS0_PKdS2_Pd_param_2];
	ld.param.u64 	%rd8, [_Z11csr_spmm_2diiPKiS0_PKdS2_Pd_param_3];
	ld.param.u64 	%rd9, [_Z11csr_spmm_2diiPKiS0_PKdS2_Pd_param_4];
	ld.param.u64 	%rd10, [_Z11csr_spmm_2diiPKiS0_PKdS2_Pd_param_5];
	ld.param.u64 	%rd7, [_Z11csr_spmm_2diiPKiS0_PKdS2_Pd_param_6];
	cvta.to.global.u64 	%rd1, %rd10;
	cvta.to.global.u64 	%rd2, %rd9;
	cvta.to.global.u64 	%rd3, %rd8;
	mov.u32 	%r20, %ctaid.y;
	mov.u32 	%r21, %ntid.y;
	mov.u32 	%r22, %tid.y;
	mad.lo.s32 	%r1, %r20, %r21, %r22;
	mov.u32 	%r23, %ctaid.x;
	mov.u32 	%r24, %ntid.x;
	mov.u32 	%r25, %tid.x;
	mad.lo.s32 	%r2, %r23, %r24, %r25;
	setp.ge.s32 	%p1, %r1, %r19;
	setp.ge.s32 	%p2, %r2, %r18;
	or.pred  	%p3, %p1, %p2;
	@%p3 bra 	$L__BB2_14;
	cvta.to.global.u64 	%rd11, %rd6;
	mul.wide.u32 	%rd12, %r1, 4;
	add.s64 	%rd13, %rd11, %rd12;
	ld.global.nc.u32 	%r62, [%rd13];
	ld.global.nc.u32 	%r4, [%rd13+4];
	setp.ge.s32 	%p4, %r62, %r4;
	mov.f64 	%fd67, 0d0000000000000000;
	@%p4 bra 	$L__BB2_13;
	sub.s32 	%r5, %r4, %r62;
	and.b32  	%r6, %r5, 7;
	sub.s32 	%r26, %r62, %r4;
	setp.gt.u32 	%p5, %r26, -8;
	mov.f64 	%fd67, 0d0000000000000000;
	@%p5 bra 	$L__BB2_5;
	and.b32  	%r27, %r5, -8;
	neg.s32 	%r60, %r27;
	add.s64 	%rd4, %rd3, 16;
	add.s64 	%rd5, %rd2, 32;
	mov.f64 	%fd67, 0d0000000000000000;
$L__BB2_4:
	.pragma "nounroll";
	mul.wide.s32 	%rd14, %r62, 4;
	add.s64 	%rd15, %rd4, %rd14;
	mul.wide.s32 	%rd16, %r62, 8;
	add.s64 	%rd17, %rd5, %rd16;
	ld.global.nc.u32 	%r28, [%rd15+-16];
	ld.global.nc.f64 	%fd17, [%rd17+-32];
	mad.lo.s32 	%r29, %r28, %r18, %r2;
	mul.wide.s32 	%rd18, %r29, 8;
	add.s64 	%rd19, %rd1, %rd18;
	ld.global.nc.f64 	%fd18, [%rd19];
	fma.rn.f64 	%fd19, %fd17, %fd18, %fd67;
	ld.global.nc.u32 	%r30, [%rd15+-12];
	ld.global.nc.f64 	%fd20, [%rd17+-24];
	mad.lo.s32 	%r31, %r30, %r18, %r2;
	mul.wide.s32 	%rd20, %r31, 8;
	add.s64 	%rd21, %rd1, %rd20;
	ld.global.nc.f64 	%fd21, [%rd21];
	fma.rn.f64 	%fd22, %fd20, %fd21, %fd19;
	ld.global.nc.u32 	%r32, [%rd15+-8];
	ld.global.nc.f64 	%fd23, [%rd17+-16];
	mad.lo.s32 	%r33, %r32, %r18, %r2;
	mul.wide.s32 	%rd22, %r33, 8;
	add.s64 	%rd23, %rd1, %rd22;
	ld.global.nc.f64 	%fd24, [%rd23];
	fma.rn.f64 	%fd25, %fd23, %fd24, %fd22;
	ld.global.nc.u32 	%r34, [%rd15+-4];
	ld.global.nc.f64 	%fd26, [%rd17+-8];
	mad.lo.s32 	%r35, %r34, %r18, %r2;
	mul.wide.s32 	%rd24, %r35, 8;
	add.s64 	%rd25, %rd1, %rd24;
	ld.global.nc.f64 	%fd27, [%rd25];
	fma.rn.f64 	%fd28, %fd26, %fd27, %fd25;
	ld.global.nc.u32 	%r36, [%rd15];
	ld.global.nc.f64 	%fd29, [%rd17];
	mad.lo.s32 	%r37, %r36, %r18, %r2;
	mul.wide.s32 	%rd26, %r37, 8;
	add.s64 	%rd27, %rd1, %rd26;
	ld.global.nc.f64 	%fd30, [%rd27];
	fma.rn.f64 	%fd31, %fd29, %fd30, %fd28;
	ld.global.nc.u32 	%r38, [%rd15+4];
	ld.global.nc.f64 	%fd32, [%rd17+8];
	mad.lo.s32 	%r39, %r38, %r18, %r2;
	mul.wide.s32 	%rd28, %r39, 8;
	add.s64 	%rd29, %rd1, %rd28;
	ld.global.nc.f64 	%fd33, [%rd29];
	fma.rn.f64 	%fd34, %fd32, %fd33, %fd31;
	ld.global.nc.u32 	%r40, [%rd15+8];
	ld.global.nc.f64 	%fd35, [%rd17+16];
	mad.lo.s32 	%r41, %r40, %r18, %r2;
	mul.wide.s32 	%rd30, %r41, 8;
	add.s64 	%rd31, %rd1, %rd30;
	ld.global.nc.f64 	%fd36, [%rd31];
	fma.rn.f64 	%fd37, %fd35, %fd36, %fd34;
	ld.global.nc.u32 	%r42, [%rd15+12];
	ld.global.nc.f64 	%fd38, [%rd17+24];
	mad.lo.s32 	%r43, %r42, %r18, %r2;
	mul.wide.s32 	%rd32, %r43, 8;
	add.s64 	%rd33, %rd1, %rd32;
	ld.global.nc.f64 	%fd39, [%rd33];
	fma.rn.f64 	%fd67, %fd38, %fd39, %fd37;
	add.s32 	%r62, %r62, 8;
	add.s32 	%r60, %r60, 8;
	setp.ne.s32 	%p6, %r60, 0;
	@%p6 bra 	$L__BB2_4;
$L__BB2_5:
	setp.eq.s32 	%p7, %r6, 0;
	@%p7 bra 	$L__BB2_13;
	and.b32  	%r13, %r5, 3;
	setp.lt.u32 	%p8, %r6, 4;
	@%p8 bra 	$L__BB2_8;
	mul.wide.s32 	%rd34, %r62, 4;
	add.s64 	%rd35, %rd3, %rd34;
	ld.global.nc.u32 	%r44, [%rd35];
	mul.wide.s32 	%rd36, %r62, 8;
	add.s64 	%rd37, %rd2, %rd36;
	ld.global.nc.f64 	%fd41, [%rd37];
	mad.lo.s32 	%r45, %r44, %r18, %r2;
	mul.wide.s32 	%rd38, %r45, 8;
	add.s64 	%rd39, %rd1, %rd38;
	ld.global.nc.f64 	%fd42, [%rd39];
	fma.rn.f64 	%fd43, %fd41, %fd42, %fd67;
	ld.global.nc.u32 	%r46, [%rd35+4];
	ld.global.nc.f64 	%fd44, [%rd37+8];
	mad.lo.s32 	%r47, %r46, %r18, %r2;
	mul.wide.s32 	%rd40, %r47, 8;
	add.s64 	%rd41, %rd1, %rd40;
	ld.global.nc.f64 	%fd45, [%rd41];
	fma.rn.f64 	%fd46, %fd44, %fd45, %fd43;
	ld.global.nc.u32 	%r48, [%rd35+8];
	ld.global.nc.f64 	%fd47, [%rd37+16];
	mad.lo.s32 	%r49, %r48, %r18, %r2;
	mul.wide.s32 	%rd42, %r49, 8;
	add.s64 	%rd43, %rd1, %rd42;
	ld.global.nc.f64 	%fd48, [%rd43];
	fma.rn.f64 	%fd49, %fd47, %fd48, %fd46;
	ld.global.nc.u32 	%r50, [%rd35+12];
	ld.global.nc.f64 	%fd50, [%rd37+24];
	mad.lo.s32 	%r51, %r50, %r18, %r2;
	mul.wide.s32 	%rd44, %r51, 8;
	add.s64 	%rd45, %rd1, %rd44;
	ld.global.nc.f64 	%fd51, [%rd45];
	fma.rn.f64 	%fd67, %fd50, %fd51, %fd49;
	add.s32 	%r62, %r62, 4;
$L__BB2_8:
	setp.eq.s32 	%p9, %r13, 0;
	@%p9 bra 	$L__BB2_13;
	setp.eq.s32 	%p10, %r13, 1;
	@%p10 bra 	$L__BB2_11;
	mul.wide.s32 	%rd46, %r62, 4;
	add.s64 	%rd47, %rd3, %rd46;
	ld.global.nc.u32 	%r52, [%rd47];
	mul.wide.s32 	%rd48, %r62, 8;
	add.s64 	%rd49, %rd2, %rd48;
	ld.global.nc.f64 	%fd53, [%rd49];
	mad.lo.s32 	%r53, %r52, %r18, %r2;
	mul.wide.s32 	%rd50, %r53, 8;
	add.s64 	%rd51, %rd1, %rd50;
	ld.global.nc.f64 	%fd54, [%rd51];
	fma.rn.f64 	%fd55, %fd53, %fd54, %fd67;
	ld.global.nc.u32 	%r54, [%rd47+4];
	ld.global.nc.f64 	%fd56, [%rd49+8];
	mad.lo.s32 	%r55, %r54, %r18, %r2;
	mul.wide.s32 	%rd52, %r55, 8;
	add.s64 	%rd53, %rd1, %rd52;
	ld.global.nc.f64 	%fd57, [%rd53];
	fma.rn.f64 	%fd67, %fd56, %fd57, %fd55;
	add.s32 	%r62, %r62, 2;
$L__BB2_11:
	and.b32  	%r56, %r5, 1;
	setp.eq.b32 	%p11, %r56, 1;
	not.pred 	%p12, %p11;
	@%p12 bra 	$L__BB2_13;
	mul.wide.s32 	%rd54, %r62, 4;
	add.s64 	%rd55, %rd3, %rd54;
	ld.global.nc.u32 	%r57, [%rd55];
	mul.wide.s32 	%rd56, %r62, 8;
	add.s64 	%rd57, %rd2, %rd56;
	ld.global.nc.f64 	%fd58, [%rd57];
	mad.lo.s32 	%r58, %r57, %r18, %r2;
	mul.wide.s32 	%rd58, %r58, 8;
	add.s64 	%rd59, %rd1, %rd58;
	ld.global.nc.f64 	%fd59, [%rd59];
	fma.rn.f64 	%fd67, %fd58, %fd59, %fd67;
$L__BB2_13:
	mad.lo.s32 	%r59, %r18, %r1, %r2;
	cvta.to.global.u64 	%rd60, %rd7;
	mul.wide.s32 	%rd61, %r59, 8;
	add.s64 	%rd62, %rd60, %rd61;
	st.global.f64 	[%rd62], %fd67;
$L__BB2_14:
	ret;

}


// ===== COMPILED SASS (sm_100) =====

	.target	sm_100

	.elftype	@"ET_EXEC"


//--------------------- .note.nv.tkinfo           --------------------------
	.section	.note.nv.tkinfo,"",@"SHT_NOTE"
	.sectionflags	@"SHF_NOTE_NV_TKINFO"
	.tkinfo
        /*0018*/ 	.word	0x00000002
        /*0030*/ 	.string	""
        /*0030*/ 	.string	"ptxas"
        /*0030*/ 	.string	"Cuda compilation tools, release 13.0, V13.0.88"
        /*0030*/ 	.string	"Build cuda_13.0.r13.0/compiler.36424714_0"
        /*0030*/ 	.string	"-arch sm_100 -m 64 "



//--------------------- .note.nv.cuinfo           --------------------------
	.section	.note.nv.cuinfo,"",@"SHT_NOTE"
	.sectionflags	@"SHF_NOTE_NV_CUINFO"
        /*0018*/ 	.short	0x0002
        /*001a*/ 	.short	0x0064
        /*001c*/ 	.short	0x0082
	.zero		2


//--------------------- .nv.info                  --------------------------
	.section	.nv.info,"",@"SHT_CUDA_INFO"
	.align	4


	//----- nvinfo : EIATTR_REGCOUNT
	.align		4
        /*0000*/ 	.byte	0x04, 0x2f
        /*0002*/ 	.short	(.L_1 - .L_0)
	.align		4
.L_0:
        /*0004*/ 	.word	index@(_Z21apply_function_kernelPdi)
        /*0008*/ 	.word	0x00000010


	//----- nvinfo : EIATTR_FRAME_SIZE
	.align		4
.L_1:
        /*000c*/ 	.byte	0x04, 0x11
        /*000e*/ 	.short	(.L_3 - .L_2)
	.align		4
.L_2:
        /*0010*/ 	.word	index@(_Z21apply_function_kernelPdi)
        /*0014*/ 	.word	0x00000000


	//----- nvinfo : EIATTR_REGCOUNT
	.align		4
.L_3:
        /*0018*/ 	.byte	0x04, 0x2f
        /*001a*/ 	.short	(.L_5 - .L_4)
	.align		4
.L_4:
        /*001c*/ 	.word	index@(_Z14csr_spmm_naiveiiPKiS0_PKdS2_Pd)
        /*0020*/ 	.word	0x00000020


	//----- nvinfo : EIATTR_FRAME_SIZE
	.align		4
.L_5:
        /*0024*/ 	.byte	0x04, 0x11
        /*0026*/ 	.short	(.L_7 - .L_6)
	.align		4
.L_6:
        /*0028*/ 	.word	index@(_Z14csr_spmm_naiveiiPKiS0_PKdS2_Pd)
        /*002c*/ 	.word	0x00000000


	//----- nvinfo : EIATTR_REGCOUNT
	.align		4
.L_7:
        /*0030*/ 	.byte	0x04, 0x2f
        /*0032*/ 	.short	(.L_9 - .L_8)
	.align		4
.L_8:
        /*0034*/ 	.word	index@(_Z11csr_spmm_2diiPKiS0_PKdS2_Pd)
        /*0038*/ 	.word	0x00000020


	//----- nvinfo : EIATTR_FRAME_SIZE
	.align		4
.L_9:
        /*003c*/ 	.byte	0x04, 0x11
        /*003e*/ 	.short	(.L_11 - .L_10)
	.align		4
.L_10:
        /*0040*/ 	.word	index@(_Z11csr_spmm_2diiPKiS0_PKdS2_Pd)
        /*0044*/ 	.word	0x00000000


	//----- nvinfo : EIATTR_MIN_STACK_SIZE
	.align		4
.L_11:
        /*0048*/ 	.byte	0x04, 0x12
        /*004a*/ 	.short	(.L_13 - .L_12)
	.align		4
.L_12:
        /*004c*/ 	.word	index@(_Z11csr_spmm_2diiPKiS0_PKdS2_Pd)
        /*0050*/ 	.word	0x00000000


	//----- nvinfo : EIATTR_MIN_STACK_SIZE
	.align		4
.L_13:
        /*0054*/ 	.byte	0x04, 0x12
        /*0056*/ 	.short	(.L_15 - .L_14)
	.align		4
.L_14:
        /*0058*/ 	.word	index@(_Z14csr_spmm_naiveiiPKiS0_PKdS2_Pd)
        /*005c*/ 	.word	0x00000000


	//----- nvinfo : EIATTR_MIN_STACK_SIZE
	.align		4
.L_15:
        /*0060*/ 	.byte	0x04, 0x12
        /*0062*/ 	.short	(.L_17 - .L_16)
	.align		4
.L_16:
        /*0064*/ 	.word	index@(_Z21apply_function_kernelPdi)
        /*0068*/ 	.word	0x00000000
.L_17:


//--------------------- .nv.compat                --------------------------
	.section	.nv.compat,"",@"SHT_CUDA_COMPAT_INFO"
	.align	4
        /*0000*/ 	.byte	0x02, 0x09, 0x00, 0x00, 0x02, 0x02, 0x01, 0x00, 0x02, 0x05, 0x05, 0x00, 0x03, 0x07, 0x01, 0x01
        /*0010*/ 	.byte	0x02, 0x03, 0x00, 0x00, 0x02, 0x06, 0x01, 0x00, 0x04, 0x0b, 0x08, 0x00, 0x01, 0x00, 0x00, 0x00
        /*0020*/ 	.byte	0x00, 0x00, 0x00, 0x00


//--------------------- .nv.info._Z11csr_spmm_2diiPKiS0_PKdS2_Pd --------------------------
	.section	.nv.info._Z11csr_spmm_2diiPKiS0_PKdS2_Pd,"",@"SHT_CUDA_INFO"
	.sectionflags	@""
	.align	4


	//----- nvinfo : EIATTR_CUDA_API_VERSION
	.align		4
        /*0000*/ 	.byte	0x04, 0x37
        /*0002*/ 	.short	(.L_19 - .L_18)
.L_18:
        /*0004*/ 	.word	0x00000082


	//----- nvinfo : EIATTR_KPARAM_INFO
	.align		4
.L_19:
        /*0008*/ 	.byte	0x04, 0x17
        /*000a*/ 	.short	(.L_21 - .L_20)
.L_20:
        /*000c*/ 	.word	0x00000000
        /*0010*/ 	.short	0x0006
        /*0012*/ 	.short	0x0028
        /*0014*/ 	.byte	0x00, 0xf5, 0x21, 0x00


	//----- nvinfo : EIATTR_KPARAM_INFO
	.align		4
.L_21:
        /*0018*/ 	.byte	0x04, 0x17
        /*001a*/ 	.short	(.L_23 - .L_22)
.L_22:
        /*001c*/ 	.word	0x00000000
        /*0020*/ 	.short	0x0005
        /*0022*/ 	.short	0x0020
        /*0024*/ 	.byte	0x00, 0xf5, 0x21, 0x00


	//----- nvinfo : EIATTR_KPARAM_INFO
	.align		4
.L_23:
        /*0028*/ 	.byte	0x04, 0x17
        /*002a*/ 	.short	(.L_25 - .L_24)
.L_24:
        /*002c*/ 	.word	0x00000000
        /*0030*/ 	.short	0x0004
        /*0032*/ 	.short	0x0018
        /*0034*/ 	.byte	0x00, 0xf5, 0x21, 0x00


	//----- nvinfo : EIATTR_KPARAM_INFO
	.align		4
.L_25:
        /*0038*/ 	.byte	0x04, 0x17
        /*003a*/ 	.short	(.L_27 - .L_26)
.L_26:
        /*003c*/ 	.word	0x00000000
        /*0040*/ 	.short	0x0003
        /*0042*/ 	.short	0x0010
        /*0044*/ 	.byte	0x00, 0xf5, 0x21, 0x00


	//----- nvinfo : EIATTR_KPARAM_INFO
	.align		4
.L_27:
        /*0048*/ 	.byte	0x04, 0x17
        /*004a*/ 	.short	(.L_29 - .L_28)
.L_28:
        /*004c*/ 	.word	0x00000000
        /*0050*/ 	.short	0x0002
        /*0052*/ 	.short	0x0008
        /*0054*/ 	.byte	0x00, 0xf5, 0x21, 0x00


	//----- nvinfo : EIATTR_KPARAM_INFO
	.align		4
.L_29:
        /*0058*/ 	.byte	0x04, 0x17
        /*005a*/ 	.short	(.L_31 - .L_30)
.L_30:
        /*005c*/ 	.word	0x00000000
        /*0060*/ 	.short	0x0001
        /*0062*/ 	.short	0x0004
        /*0064*/ 	.byte	0x00, 0xf0, 0x11, 0x00


	//----- nvinfo : EIATTR_KPARAM_INFO
	.align		4
.L_31:
        /*0068*/ 	.byte	0x04, 0x17
        /*006a*/ 	.short	(.L_33 - .L_32)
.L_32:
        /*006c*/ 	.word	0x00000000
        /*0070*/ 	.short	0x0000
        /*0072*/ 	.short	0x0000
        /*0074*/ 	.byte	0x00, 0xf0, 0x11, 0x00


	//----- nvinfo : EIATTR_SPARSE_MMA_MASK
	.align		4
.L_33:
        /*0078*/ 	.byte	0x03, 0x50
        /*007a*/ 	.short	0x0000


	//----- nvinfo : EIATTR_MAXREG_COUNT
	.align		4
        /*007c*/ 	.byte	0x03, 0x1b
        /*007e*/ 	.short	0x00ff


	//----- nvinfo : EIATTR_MERCURY_ISA_VERSION
	.align		4
        /*0080*/ 	.byte	0x03, 0x5f
        /*0082*/ 	.short	0x0101


	//----- nvinfo : EIATTR_VRC_CTA_INIT_COUNT
	.align		4
        /*0084*/ 	.byte	0x02, 0x4a
	.zero		1
	.zero		1


	//----- nvinfo : EIATTR_EXIT_INSTR_OFFSETS
	.align		4
        /*0088*/ 	.byte	0x04, 0x1c
        /*008a*/ 	.short	(.L_35 - .L_34)


	//   ....[0]....
.L_34:
        /*008c*/ 	.word	0x000000c0


	//   ....[1]....
        /*0090*/ 	.word	0x00000aa0


	//----- nvinfo : EIATTR_CRS_STACK_SIZE
	.align		4
.L_35:
        /*0094*/ 	.byte	0x04, 0x1e
        /*0096*/ 	.short	(.L_37 - .L_36)
.L_36:
        /*0098*/ 	.word	0x00000000


	//----- nvinfo : EIATTR_CBANK_PARAM_SIZE
	.align		4
.L_37:
        /*009c*/ 	.byte	0x03, 0x19
        /*009e*/ 	.short	0x0030


	//----- nvinfo : EIATTR_PARAM_CBANK
	.align		4
        /*00a0*/ 	.byte	0x04, 0x0a
        /*00a2*/ 	.short	(.L_39 - .L_38)
	.align		4
.L_38:
        /*00a4*/ 	.word	index@(.nv.constant0._Z11csr_spmm_2diiPKiS0_PKdS2_Pd)
        /*00a8*/ 	.short	0x0380
        /*00aa*/ 	.short	0x0030


	//----- nvinfo : EIATTR_SW_WAR
	.align		4
.L_39:
        /*00ac*/ 	.byte	0x04, 0x36
        /*00ae*/ 	.short	(.L_41 - .L_40)
.L_40:
        /*00b0*/ 	.word	0x00000008
.L_41:


//--------------------- .nv.info._Z14csr_spmm_naiveiiPKiS0_PKdS2_Pd --------------------------
	.section	.nv.info._Z14csr_spmm_naiveiiPKiS0_PKdS2_Pd,"",@"SHT_CUDA_INFO"
	.sectionflags	@""
	.align	4


	//----- nvinfo : EIATTR_CUDA_API_VERSION
	.align		4
        /*0000*/ 	.byte	0x04, 0x37
        /*0002*/ 	.short	(.L_43 - .L_42)
.L_42:
        /*0004*/ 	.word	0x00000082


	//----- nvinfo : EIATTR_KPARAM_INFO
	.align		4
.L_43:
        /*0008*/ 	.byte	0x04, 0x17
        /*000a*/ 	.short	(.L_45 - .L_44)
.L_44:
        /*000c*/ 	.word	0x00000000
        /*0010*/ 	.short	0x0006
        /*0012*/ 	.short	0x0028
        /*0014*/ 	.byte	0x00, 0xf5, 0x21, 0x00


	//----- nvinfo : EIATTR_KPARAM_INFO
	.align		4
.L_45:
        /*0018*/ 	.byte	0x04, 0x17
        /*001a*/ 	.short	(.L_47 - .L_46)
.L_46:
        /*001c*/ 	.word	0x00000000
        /*0020*/ 	.short	0x0005
        /*0022*/ 	.short	0x0020
        /*0024*/ 	.byte	0x00, 0xf5, 0x21, 0x00


	//----- nvinfo : EIATTR_KPARAM_INFO
	.align		4
.L_47:
        /*0028*/ 	.byte	0x04, 0x17
        /*002a*/ 	.short	(.L_49 - .L_48)
.L_48:
        /*002c*/ 	.word	0x00000000
        /*0030*/ 	.short	0x0004
        /*0032*/ 	.short	0x0018
        /*0034*/ 	.byte	0x00, 0xf5, 0x21, 0x00


	//----- nvinfo : EIATTR_KPARAM_INFO
	.align		4
.L_49:
        /*0038*/ 	.byte	0x04, 0x17
        /*003a*/ 	.short	(.L_51 - .L_50)
.L_50:
        /*003c*/ 	.word	0x00000000
        /*0040*/ 	.short	0x0003
        /*0042*/ 	.short	0x0010
        /*0044*/ 	.byte	0x00, 0xf5, 0x21, 0x00


	//----- nvinfo : EIATTR_KPARAM_INFO
	.align		4
.L_51:
        /*0048*/ 	.byte	0x04, 0x17
        /*004a*/ 	.short	(.L_53 - .L_52)
.L_52:
        /*004c*/ 	.word	0x00000000
        /*0050*/ 	.short	0x0002
        /*0052*/ 	.short	0x0008
        /*0054*/ 	.byte	0x00, 0xf5, 0x21, 0x00


	//----- nvinfo : EIATTR_KPARAM_INFO
	.align		4
.L_53:
        /*0058*/ 	.byte	0x04, 0x17
        /*005a*/ 	.short	(.L_55 - .L_54)
.L_54:
        /*005c*/ 	.word	0x00000000
        /*0060*/ 	.short	0x0001
        /*0062*/ 	.short	0x0004
        /*0064*/ 	.byte	0x00, 0xf0, 0x11, 0x00


	//----- nvinfo : EIATTR_KPARAM_INFO
	.align		4
.L_55:
        /*0068*/ 	.byte	0x04, 0x17
        /*006a*/ 	.short	(.L_57 - .L_56)
.L_56:
        /*006c*/ 	.word	0x00000000
        /*0070*/ 	.short	0x0000
        /*0072*/ 	.short	0x0000
        /*0074*/ 	.byte	0x00, 0xf0, 0x11, 0x00


	//----- nvinfo : EIATTR_SPARSE_MMA_MASK
	.align		4
.L_57:
        /*0078*/ 	.byte	0x03, 0x50
        /*007a*/ 	.short	0x0000


	//----- nvinfo : EIATTR_MAXREG_COUNT
	.align		4
        /*007c*/ 	.byte	0x03, 0x1b
        /*007e*/ 	.short	0x00ff


	//----- nvinfo : EIATTR_MERCURY_ISA_VERSION
	.align		4
        /*0080*/ 	.byte	0x03, 0x5f
        /*0082*/ 	.short	0x0101


	//----- nvinfo : EIATTR_VRC_CTA_INIT_COUNT
	.align		4
        /*0084*/ 	.byte	0x02, 0x4a
	.zero		1
	.zero		1


	//----- nvinfo : EIATTR_EXIT_INSTR_OFFSETS
	.align		4
        /*0088*/ 	.byte	0x04, 0x1c
        /*008a*/ 	.short	(.L_59 - .L_58)


	//   ....[0]....
.L_58:
        /*008c*/ 	.word	0x00000070


	//   ....[1]....
        /*0090*/ 	.word	0x00000410


	//   ....[2]....
        /*0094*/ 	.word	0x00000420


	//   ....[3]....
        /*0098*/ 	.word	0x00000bd0


	//----- nvinfo : EIATTR_CRS_STACK_SIZE
	.align		4
.L_59:
        /*009c*/ 	.byte	0x04, 0x1e
        /*009e*/ 	.short	(.L_61 - .L_60)
.L_60:
        /*00a0*/ 	.word	0x00000000


	//----- nvinfo : EIATTR_CBANK_PARAM_SIZE
	.align		4
.L_61:
        /*00a4*/ 	.byte	0x03, 0x19
        /*00a6*/ 	.short	0x0030


	//----- nvinfo : EIATTR_PARAM_CBANK
	.align		4
        /*00a8*/ 	.byte	0x04, 0x0a
        /*00aa*/ 	.short	(.L_63 - .L_62)
	.align		4
.L_62:
        /*00ac*/ 	.word	index@(.nv.constant0._Z14csr_spmm_naiveiiPKiS0_PKdS2_Pd)
        /*00b0*/ 	.short	0x0380
        /*00b2*/ 	.short	0x0030


	//----- nvinfo : EIATTR_SW_WAR
	.align		4
.L_63:
        /*00b4*/ 	.byte	0x04, 0x36
        /*00b6*/ 	.short	(.L_65 - .L_64)
.L_64:
        /*00b8*/ 	.word	0x00000008
.L_65:


//--------------------- .nv.info._Z21apply_function_kernelPdi --------------------------
	.section	.nv.info._Z21apply_function_kernelPdi,"",@"SHT_CUDA_INFO"
	.sectionflags	@""
	.align	4


	//----- nvinfo : EIATTR_CUDA_API_VERSION
	.align		4
        /*0000*/ 	.byte	0x04, 0x37
        /*0002*/ 	.short	(.L_67 - .L_66)
.L_66:
        /*0004*/ 	.word	0x00000082


	//----- nvinfo : EIATTR_KPARAM_INFO
	.align		4
.L_67:
        /*0008*/ 	.byte	0x04, 0x17
        /*000a*/ 	.short	(.L_69 - .L_68)
.L_68:
        /*000c*/ 	.word	0x00000000
        /*0010*/ 	.short	0x0001
        /*0012*/ 	.short	0x0008
        /*0014*/ 	.byte	0x00, 0xf0, 0x11, 0x00


	//----- nvinfo : EIATTR_KPARAM_INFO
	.align		4
.L_69:
        /*0018*/ 	.byte	0x04, 0x17
        /*001a*/ 	.short	(.L_71 - .L_70)
.L_70:
        /*001c*/ 	.word	0x00000000
        /*0020*/ 	.short	0x0000
        /*0022*/ 	.short	0x0000
        /*0024*/ 	.byte	0x00, 0xf5, 0x21, 0x00


	//----- nvinfo : EIATTR_SPARSE_MMA_MASK
	.align		4
.L_71:
        /*0028*/ 	.byte	0x03, 0x50
        /*002a*/ 	.short	0x0000


	//----- nvinfo : EIATTR_MAXREG_COUNT
	.align		4
        /*002c*/ 	.byte	0x03, 0x1b
        /*002e*/ 	.short	0x00ff


	//----- nvinfo : EIATTR_MERCURY_ISA_VERSION
	.align		4
        /*0030*/ 	.byte	0x03, 0x5f
        /*0032*/ 	.short	0x0101


	//----- nvinfo : EIATTR_VRC_CTA_INIT_COUNT
	.align		4
        /*0034*/ 	.byte	0x02, 0x4a
	.zero		1
	.zero		1


	//----- nvinfo : EIATTR_EXIT_INSTR_OFFSETS
	.align		4
        /*0038*/ 	.byte	0x04, 0x1c
        /*003a*/ 	.short	(.L_73 - .L_72)


	//   ....[0]....
.L_72:
        /*003c*/ 	.word	0x00000070


	//   ....[1]....
        /*0040*/ 	.word	0x000007e0


	//----- nvinfo : EIATTR_CRS_STACK_SIZE
	.align		4
.L_73:
        /*0044*/ 	.byte	0x04, 0x1e
        /*0046*/ 	.short	(.L_75 - .L_74)
.L_74:
        /*0048*/ 	.word	0x00000000


	//----- nvinfo : EIATTR_CBANK_PARAM_SIZE
	.align		4
.L_75:
        /*004c*/ 	.byte	0x03, 0x19
        /*004e*/ 	.short	0x000c


	//----- nvinfo : EIATTR_PARAM_CBANK
	.align		4
        /*0050*/ 	.byte	0x04, 0x0a
        /*0052*/ 	.short	(.L_77 - .L_76)
	.align		4
.L_76:
        /*0054*/ 	.word	index@(.nv.constant0._Z21apply_function_kernelPdi)
        /*0058*/ 	.short	0x0380
        /*005a*/ 	.short	0x000c


	//----- nvinfo : EIATTR_SW_WAR
	.align		4
.L_77:
        /*005c*/ 	.byte	0x04, 0x36
        /*005e*/ 	.short	(.L_79 - .L_78)
.L_78:
        /*0060*/ 	.word	0x00000008
.L_79:


//--------------------- .nv.callgraph             --------------------------
	.section	.nv.callgraph,"",@"SHT_CUDA_CALLGRAPH"
	.align	4
	.sectionentsize	8
	.align		4
        /*0000*/ 	.word	0x00000000
	.align		4
        /*0004*/ 	.word	0xffffffff
	.align		4
        /*0008*/ 	.word	0x00000000
	.align		4
        /*000c*/ 	.word	0xfffffffe
	.align		4
        /*0010*/ 	.word	0x00000000
	.align		4
        /*0014*/ 	.word	0xfffffffd
	.align		4
        /*0018*/ 	.word	0x00000000
	.align		4
        /*001c*/ 	.word	0xfffffffc


//--------------------- .text._Z11csr_spmm_2diiPKiS0_PKdS2_Pd --------------------------
	.section	.text._Z11csr_spmm_2diiPKiS0_PKdS2_Pd,"ax",@progbits
	.align	128
        .global         _Z11csr_spmm_2diiPKiS0_PKdS2_Pd
        .type           _Z11csr_spmm_2diiPKiS0_PKdS2_Pd,@function
        .size           _Z11csr_spmm_2diiPKiS0_PKdS2_Pd,(.L_x_31 - _Z11csr_spmm_2diiPKiS0_PKdS2_Pd)
        .other          _Z11csr_spmm_2diiPKiS0_PKdS2_Pd,@"STO_CUDA_ENTRY STV_DEFAULT"
_Z11csr_spmm_2diiPKiS0_PKdS2_Pd:
.text._Z11csr_spmm_2diiPKiS0_PKdS2_Pd:
[----:B------:R-:W-:Y:S01]  /*0000*/  LDC R1, c[0x0][0x37c] ;  /* 0x0000df00ff017b82 */ /* 0x000fe20000000800 */
[----:B------:R-:W0:Y:S07]  /*0010*/  S2R R5, SR_TID.X ;  /* 0x0000000000057919 */ /* 0x000e2e0000002100 */
[----:B------:R-:W1:Y:S01]  /*0020*/  LDC R3, c[0x0][0x364] ;  /* 0x0000d900ff037b82 */ /* 0x000e620000000800 */
[----:B------:R-:W2:Y:S01]  /*0030*/  LDCU.64 UR6, c[0x0][0x380] ;  /* 0x00007000ff0677ac */ /* 0x000ea20008000a00 */
[----:B------:R-:W1:Y:S06]  /*0040*/  S2R R2, SR_TID.Y ;  /* 0x0000000000027919 */ /* 0x000e6c0000002200 */
[----:B------:R-:W0:Y:S08]  /*0050*/  S2UR UR5, SR_CTAID.X ;  /* 0x00000000000579c3 */ /* 0x000e300000002500 */
[----:B------:R-:W0:Y:S08]  /*0060*/  LDC R0, c[0x0][0x360] ;  /* 0x0000d800ff007b82 */ /* 0x000e300000000800 */
[----:B------:R-:W1:Y:S01]  /*0070*/  S2UR UR4, SR_CTAID.Y ;  /* 0x00000000000479c3 */ /* 0x000e620000002600 */
[----:B0-----:R-:W-:-:S05]  /*0080*/  IMAD R0, R0, UR5, R5 ;  /* 0x0000000500007c24 */ /* 0x001fca000f8e0205 */
[----:B--2---:R-:W-:Y:S01]  /*0090*/  ISETP.GE.AND P0, PT, R0, UR7, PT ;  /* 0x0000000700007c0c */ /* 0x004fe2000bf06270 */
[----:B-1----:R-:W-:-:S05]  /*00a0*/  IMAD R3, R3, UR4, R2 ;  /* 0x0000000403037c24 */ /* 0x002fca000f8e0202 */
[----:B------:R-:W-:-:S13]  /*00b0*/  ISETP.GE.OR P0, PT, R3, UR6, P0 ;  /* 0x0000000603007c0c */ /* 0x000fda0008706670 */
[----:B------:R-:W-:Y:S05]  /*00c0*/  @P0 EXIT ;  /* 0x000000000000094d */ /* 0x000fea0003800000 */
[----:B------:R-:W0:Y:S01]  /*00d0*/  LDC.64 R4, c[0x0][0x388] ;  /* 0x0000e200ff047b82 */ /* 0x000e220000000a00 */
[----:B------:R-:W1:Y:S01]  /*00e0*/  LDCU.64 UR4, c[0x0][0x358] ;  /* 0x00006b00ff0477ac */ /* 0x000e620008000a00 */
[----:B0-----:R-:W-:-:S05]  /*00f0*/  IMAD.WIDE.U32 R4, R3, 0x4, R4 ;  /* 0x0000000403047825 */ /* 0x001fca00078e0004 */
[----:B-1----:R-:W2:Y:S04]  /*0100*/  LDG.E.CONSTANT R2, desc[UR4][R4.64] ;  /* 0x0000000404027981 */ /* 0x002ea8000c1e9900 */
[----:B------:R-:W2:Y:S01]  /*0110*/  LDG.E.CONSTANT R9, desc[UR4][R4.64+0x4] ;  /* 0x0000040404097981 */ /* 0x000ea2000c1e9900 */
[----:B------:R-:W-:Y:S01]  /*0120*/  BSSY.RECONVERGENT B0, `(.L_x_0) ;  /* 0x0000093000007945 */ /* 0x000fe20003800200 */
[----:B------:R-:W-:Y:S02]  /*0130*/  CS2R R6, SRZ ;  /* 0x0000000000067805 */ /* 0x000fe4000001ff00 */
[----:B--2---:R-:W-:-:S13]  /*0140*/  ISETP.GE.AND P0, PT, R2, R9, PT ;  /* 0x000000090200720c */ /* 0x004fda0003f06270 */
[----:B------:R-:W-:Y:S05]  /*0150*/  @P0 BRA `(.L_x_1) ;  /* 0x00000008003c0947 */ /* 0x000fea0003800000 */
[CC--:B------:R-:W-:Y:S01]  /*0160*/  IADD3 R5, PT, PT, R9.reuse, -R2.reuse, RZ ;  /* 0x8000000209057210 */ /* 0x0c0fe20007ffe0ff */
[----:B------:R-:W-:Y:S01]  /*0170*/  BSSY.RECONVERGENT B1, `(.L_x_2) ;  /* 0x0000047000017945 */ /* 0x000fe20003800200 */
[----:B------:R-:W-:Y:S02]  /*0180*/  IADD3 R9, PT, PT, -R9, R2, RZ ;  /* 0x0000000209097210 */ /* 0x000fe40007ffe1ff */
[----:B------:R-:W-:Y:S02]  /*0190*/  CS2R R6, SRZ ;  /* 0x0000000000067805 */ /* 0x000fe4000001ff00 */
[----:B------:R-:W-:Y:S02]  /*01a0*/  LOP3.LUT R24, R5, 0x7, RZ, 0xc0, !PT ;  /* 0x0000000705187812 */ /* 0x000fe400078ec0ff */
[----:B------:R-:W-:Y:S02]  /*01b0*/  ISETP.GT.U32.AND P1, PT, R9, -0x8, PT ;  /* 0xfffffff80900780c */ /* 0x000fe40003f24070 */
[----:B------:R-:W-:-:S11]  /*01c0*/  ISETP.NE.AND P0, PT, R24, RZ, PT ;  /* 0x000000ff1800720c */ /* 0x000fd60003f05270 */
[----:B------:R-:W-:Y:S05]  /*01d0*/  @P1 BRA `(.L_x_3) ;  /* 0x0000000400001947 */ /* 0x000fea0003800000 */
[----:B------:R-:W0:Y:S01]  /*01e0*/  LDC.64 R8, c[0x0][0x390] ;  /* 0x0000e400ff087b82 */ /* 0x000e220000000a00 */
[----:B------:R-:W-:Y:S02]  /*01f0*/  LOP3.LUT R4, R5, 0xfffffff8, RZ, 0xc0, !PT ;  /* 0xfffffff805047812 */ /* 0x000fe400078ec0ff */
[----:B------:R-:W-:Y:S02]  /*0200*/  CS2R R6, SRZ ;  /* 0x0000000000067805 */ /* 0x000fe4000001ff00 */
[----:B------:R-:W-:-:S03]  /*0210*/  IADD3 R4, PT, PT, -R4, RZ, RZ ;  /* 0x000000ff04047210 */ /* 0x000fc60007ffe1ff */
[----:B------:R-:W1:Y:S01]  /*0220*/  LDC.64 R10, c[0x0][0x398] ;  /* 0x0000e600ff0a7b82 */ /* 0x000e620000000a00 */
[----:B0-----:R-:W-:-:S04]  /*0230*/  IADD3 R8, P1, PT, R8, 0x10, RZ ;  /* 0x0000001008087810 */ /* 0x001fc80007f3e0ff */
[----:B------:R-:W-:Y:S02]  /*0240*/  IADD3.X R9, PT, PT, RZ, R9, RZ, P1, !PT ;  /* 0x00000009ff097210 */ /* 0x000fe40000ffe4ff */
[----:B-1----:R-:W-:-:S04]  /*0250*/  IADD3 R10, P2, PT, R10, 0x20, RZ ;  /* 0x000000200a0a7810 */ /* 0x002fc80007f5e0ff */
[----:B------:R-:W-:-:S09]  /*0260*/  IADD3.X R11, PT, PT, RZ, R11, RZ, P2, !PT ;  /* 0x0000000bff0b7210 */ /* 0x000fd200017fe4ff */
.L_x_4:
[----:B------:R-:W-:Y:S01]  /*0270*/  IMAD.WIDE R12, R2, 0x4, R8 ;  /* 0x00000004020c7825 */ /* 0x000fe200078e0208 */
[----:B------:R-:W0:Y:S04]  /*0280*/  LDC.64 R14, c[0x0][0x3a0] ;  /* 0x0000e800ff0e7b82 */ /* 0x000e280000000a00 */
[----:B------:R-:W2:Y:S04]  /*0290*/  LDG.E.CONSTANT R17, desc[UR4][R12.64+-0x10] ;  /* 0xfffff0040c117981 */ /* 0x000ea8000c1e9900 */
[----:B------:R-:W3:Y:S04]  /*02a0*/  LDG.E.CONSTANT R23, desc[UR4][R12.64+-0xc] ;  /* 0xfffff4040c177981 */ /* 0x000ee8000c1e9900 */
[----:B------:R-:W4:Y:S04]  /*02b0*/  LDG.E.CONSTANT R25, desc[UR4][R12.64+-0x8] ;  /* 0xfffff8040c197981 */ /* 0x000f28000c1e9900 */
[----:B------:R-:W5:Y:S04]  /*02c0*/  LDG.E.CONSTANT R28, desc[UR4][R12.64+0x8] ;  /* 0x000008040c1c7981 */ /* 0x000f68000c1e9900 */
[----:B------:R-:W5:Y:S01]  /*02d0*/  LDG.E.CONSTANT R29, desc[UR4][R12.64+0xc] ;  /* 0x00000c040c1d7981 */ /* 0x000f62000c1e9900 */
[----:B--2---:R-:W-:-:S02]  /*02e0*/  IMAD R27, R17, UR7, R0 ;  /* 0x00000007111b7c24 */ /* 0x004fc4000f8e0200 */
[----:B------:R-:W-:-:S04]  /*02f0*/  IMAD.WIDE R16, R2, 0x8, R10 ;  /* 0x0000000802107825 */ /* 0x000fc800078e020a */
[----:B0-----:R-:W-:Y:S01]  /*0300*/  IMAD.WIDE R26, R27, 0x8, R14 ;  /* 0x000000081b1a7825 */ /* 0x001fe200078e020e */
[----:B------:R-:W2:Y:S04]  /*0310*/  LDG.E.64.CONSTANT R18, desc[UR4][R16.64+-0x20] ;  /* 0xffffe00410127981 */ /* 0x000ea8000c1e9b00 */
[----:B------:R-:W2:Y:S01]  /*0320*/  LDG.E.64.CONSTANT R20, desc[UR4][R26.64] ;  /* 0x000000041a147981 */ /* 0x000ea2000c1e9b00 */
[----:B---3--:R-:W-:-:S04]  /*0330*/  IMAD R23, R23, UR7, R0 ;  /* 0x0000000717177c24 */ /* 0x008fc8000f8e0200 */
[----:B------:R-:W-:-:S06]  /*0340*/  IMAD.WIDE R22, R23, 0x8, R14 ;  /* 0x0000000817167825 */ /* 0x000fcc00078e020e */
[----:B------:R-:W3:Y:S01]  /*0350*/  LDG.E.64.CONSTANT R22, desc[UR4][R22.64] ;  /* 0x0000000416167981 */ /* 0x000ee2000c1e9b00 */
[----:B--2---:R-:W-:-:S03]  /*0360*/  DFMA R18, R18, R20, R6 ;  /* 0x000000141212722b */ /* 0x004fc60000000006 */
[----:B------:R-:W3:Y:S01]  /*0370*/  LDG.E.64.CONSTANT R6, desc[UR4][R16.64+-0x18] ;  /* 0xffffe80410067981 */ /* 0x000ee2000c1e9b00 */
[----:B----4-:R-:W-:-:S03]  /*0380*/  IMAD R21, R25, UR7, R0 ;  /* 0x0000000719157c24 */ /* 0x010fc6000f8e0200 */
[----:B------:R-:W2:Y:S01]  /*0390*/  LDG.E.CONSTANT R25, desc[UR4][R12.64+-0x4] ;  /* 0xfffffc040c197981 */ /* 0x000ea2000c1e9900 */
[----:B------:R-:W-:-:S06]  /*03a0*/  IMAD.WIDE R20, R21, 0x8, R14 ;  /* 0x0000000815147825 */ /* 0x000fcc00078e020e */
[----:B------:R-:W4:Y:S01]  /*03b0*/  LDG.E.64.CONSTANT R20, desc[UR4][R20.64] ;  /* 0x0000000414147981 */ /* 0x000f22000c1e9b00 */
[----:B---3--:R-:W-:-:S03]  /*03c0*/  DFMA R6, R6, R22, R18 ;  /* 0x000000160606722b */ /* 0x008fc60000000012 */
[----:B------:R-:W4:Y:S01]  /*03d0*/  LDG.E.64.CONSTANT R18, desc[UR4][R16.64+-0x10] ;  /* 0xfffff00410127981 */ /* 0x000f22000c1e9b00 */
[----:B--2---:R-:W-:-:S03]  /*03e0*/  IMAD R27, R25, UR7, R0 ;  /* 0x00000007191b7c24 */ /* 0x004fc6000f8e0200 */
[----:B------:R-:W2:Y:S01]  /*03f0*/  LDG.E.CONSTANT R25, desc[UR4][R12.64] ;  /* 0x000000040c197981 */ /* 0x000ea2000c1e9900 */
[----:B------:R-:W-:-:S06]  /*0400*/  IMAD.WIDE R26, R27, 0x8, R14 ;  /* 0x000000081b1a7825 */ /* 0x000fcc00078e020e */
[----:B------:R-:W3:Y:S01]  /*0410*/  LDG.E.64.CONSTANT R26, desc[UR4][R26.64] ;  /* 0x000000041a1a7981 */ /* 0x000ee2000c1e9b00 */
[----:B----4-:R-:W-:-:S03]  /*0420*/  DFMA R6, R18, R20, R6 ;  /* 0x000000141206722b */ /* 0x010fc60000000006 */
[----:B------:R-:W3:Y:S01]  /*0430*/  LDG.E.64.CONSTANT R18, desc[UR4][R16.64+-0x8] ;  /* 0xfffff80410127981 */ /* 0x000ee2000c1e9b00 */
[----:B--2---:R-:W-:-:S03]  /*0440*/  IMAD R23, R25, UR7, R0 ;  /* 0x0000000719177c24 */ /* 0x004fc6000f8e0200 */
[----:B------:R-:W2:Y:S01]  /*0450*/  LDG.E.CONSTANT R25, desc[UR4][R12.64+0x4] ;  /* 0x000004040c197981 */ /* 0x000ea2000c1e9900 */
[----:B------:R-:W-:-:S06]  /*0460*/  IMAD.WIDE R22, R23, 0x8, R14 ;  /* 0x0000000817167825 */ /* 0x000fcc00078e020e */
[----:B------:R-:W4:Y:S01]  /*0470*/  LDG.E.64.CONSTANT R22, desc[UR4][R22.64] ;  /* 0x0000000416167981 */ /* 0x000f22000c1e9b00 */
[----:B-----5:R-:W-:-:S03]  /*0480*/  IMAD R29, R29, UR7, R0 ;  /* 0x000000071d1d7c24 */ /* 0x020fc6000f8e0200 */
[----:B------:R-:W5:Y:S01]  /*0490*/  LDG.E.64.CONSTANT R12, desc[UR4][R16.64+0x18] ;  /* 0x00001804100c7981 */ /* 0x000f62000c1e9b00 */
[----:B---3--:R-:W-:-:S03]  /*04a0*/  DFMA R6, R18, R26, R6 ;  /* 0x0000001a1206722b */ /* 0x008fc60000000006 */
[----:B------:R-:W4:Y:S01]  /*04b0*/  LDG.E.64.CONSTANT R18, desc[UR4][R16.64] ;  /* 0x0000000410127981 */ /* 0x000f22000c1e9b00 */
[----:B--2---:R-:W-:-:S03]  /*04c0*/  IMAD R21, R25, UR7, R0 ;  /* 0x0000000719157c24 */ /* 0x004fc6000f8e0200 */
[----:B------:R-:W2:Y:S01]  /*04d0*/  LDG.E.64.CONSTANT R26, desc[UR4][R16.64+0x10] ;  /* 0x00001004101a7981 */ /* 0x000ea2000c1e9b00 */
[----:B------:R-:W-:-:S04]  /*04e0*/  IMAD.WIDE R20, R21, 0x8, R14 ;  /* 0x0000000815147825 */ /* 0x000fc800078e020e */
[----:B------:R-:W-:Y:S02]  /*04f0*/  IMAD R25, R28, UR7, R0 ;  /* 0x000000071c197c24 */ /* 0x000fe4000f8e0200 */
[----:B------:R-:W3:Y:S01]  /*0500*/  LDG.E.64.CONSTANT R20, desc[UR4][R20.64] ;  /* 0x0000000414147981 */ /* 0x000ee2000c1e9b00 */
[----:B----4-:R-:W-:-:S03]  /*0510*/  DFMA R6, R18, R22, R6 ;  /* 0x000000161206722b */ /* 0x010fc60000000006 */
[----:B------:R-:W3:Y:S01]  /*0520*/  LDG.E.64.CONSTANT R18, desc[UR4][R16.64+0x8] ;  /* 0x0000080410127981 */ /* 0x000ee2000c1e9b00 */
[----:B------:R-:W-:-:S04]  /*0530*/  IMAD.WIDE R22, R25, 0x8, R14 ;  /* 0x0000000819167825 */ /* 0x000fc800078e020e */
[----:B------:R-:W-:Y:S02]  /*0540*/  IMAD.WIDE R14, R29, 0x8, R14 ;  /* 0x000000081d0e7825 */ /* 0x000fe400078e020e */
[----:B------:R-:W2:Y:S04]  /*0550*/  LDG.E.64.CONSTANT R22, desc[UR4][R22.64] ;  /* 0x0000000416167981 */ /* 0x000ea8000c1e9b00 */
[----:B------:R-:W5:Y:S01]  /*0560*/  LDG.E.64.CONSTANT R14, desc[UR4][R14.64] ;  /* 0x000000040e0e7981 */ /* 0x000f62000c1e9b00 */
[----:B------:R-:W-:-:S04]  /*0570*/  IADD3 R4, PT, PT, R4, 0x8, RZ ;  /* 0x0000000804047810 */ /* 0x000fc80007ffe0ff */
[----:B------:R-:W-:Y:S02]  /*0580*/  ISETP.NE.AND P1, PT, R4, RZ, PT ;  /* 0x000000ff0400720c */ /* 0x000fe40003f25270 */
[----:B------:R-:W-:Y:S01]  /*0590*/  IADD3 R2, PT, PT, R2, 0x8, RZ ;  /* 0x0000000802027810 */ /* 0x000fe20007ffe0ff */
[----:B---3--:R-:W-:-:S08]  /*05a0*/  DFMA R6, R18, R20, R6 ;  /* 0x000000141206722b */ /* 0x008fd00000000006 */
[----:B--2---:R-:W-:-:S08]  /*05b0*/  DFMA R6, R26, R22, R6 ;  /* 0x000000161a06722b */ /* 0x004fd00000000006 */
[----:B-----5:R-:W-:Y:S01]  /*05c0*/  DFMA R6, R12, R14, R6 ;  /* 0x0000000e0c06722b */ /* 0x020fe20000000006 */
[----:B------:R-:W-:Y:S10]  /*05d0*/  @P1 BRA `(.L_x_4) ;  /* 0xfffffffc00241947 */ /* 0x000ff4000383ffff */
.L_x_3:
[----:B------:R-:W-:Y:S05]  /*05e0*/  BSYNC.RECONVERGENT B1 ;  /* 0x0000000000017941 */ /* 0x000fea0003800200 */
.L_x_2:
[----:B------:R-:W-:Y:S05]  /*05f0*/  @!P0 BRA `(.L_x_1) ;  /* 0x0000000400148947 */ /* 0x000fea0003800000 */
[----:B------:R-:W-:Y:S01]  /*0600*/  ISETP.GE.U32.AND P0, PT, R24, 0x4, PT ;  /* 0x000000041800780c */ /* 0x000fe20003f06070 */
[----:B------:R-:W-:Y:S01]  /*0610*/  BSSY.RECONVERGENT B1, `(.L_x_5) ;  /* 0x0000022000017945 */ /* 0x000fe20003800200 */
[----:B------:R-:W-:-:S04]  /*0620*/  LOP3.LUT R4, R5, 0x3, RZ, 0xc0, !PT ;  /* 0x0000000305047812 */ /* 0x000fc800078ec0ff */
[----:B------:R-:W-:-:S07]  /*0630*/  ISETP.NE.AND P1, PT, R4, RZ, PT ;  /* 0x000000ff0400720c */ /* 0x000fce0003f25270 */
[----:B------:R-:W-:Y:S06]  /*0640*/  @!P0 BRA `(.L_x_6) ;  /* 0x0000000000788947 */ /* 0x000fec0003800000 */
[----:B------:R-:W0:Y:S08]  /*0650*/  LDC.64 R10, c[0x0][0x390] ;  /* 0x0000e400ff0a7b82 */ /* 0x000e300000000a00 */
[----:B------:R-:W1:Y:S08]  /*0660*/  LDC.64 R22, c[0x0][0x3a0] ;  /* 0x0000e800ff167b82 */ /* 0x000e700000000a00 */
[----:B------:R-:W2:Y:S01]  /*0670*/  LDC.64 R20, c[0x0][0x398] ;  /* 0x0000e600ff147b82 */ /* 0x000ea20000000a00 */
[----:B0-----:R-:W-:-:S05]  /*0680*/  IMAD.WIDE R10, R2, 0x4, R10 ;  /* 0x00000004020a7825 */ /* 0x001fca00078e020a */
[----:B------:R-:W3:Y:S04]  /*0690*/  LDG.E.CONSTANT R13, desc[UR4][R10.64] ;  /* 0x000000040a0d7981 */ /* 0x000ee8000c1e9900 */
[----:B------:R-:W4:Y:S04]  /*06a0*/  LDG.E.CONSTANT R15, desc[UR4][R10.64+0x4] ;  /* 0x000004040a0f7981 */ /* 0x000f28000c1e9900 */
[----:B------:R-:W5:Y:S04]  /*06b0*/  LDG.E.CONSTANT R9, desc[UR4][R10.64+0x8] ;  /* 0x000008040a097981 */ /* 0x000f68000c1e9900 */
[----:B------:R0:W5:Y:S01]  /*06c0*/  LDG.E.CONSTANT R25, desc[UR4][R10.64+0xc] ;  /* 0x00000c040a197981 */ /* 0x000162000c1e9900 */
[----:B--2---:R-:W-:-:S05]  /*06d0*/  IMAD.WIDE R20, R2, 0x8, R20 ;  /* 0x0000000802147825 */ /* 0x004fca00078e0214 */
[----:B------:R-:W2:Y:S01]  /*06e0*/  LDG.E.64.CONSTANT R16, desc[UR4][R20.64] ;  /* 0x0000000414107981 */ /* 0x000ea2000c1e9b00 */
[----:B---3--:R-:W-:-:S04]  /*06f0*/  IMAD R13, R13, UR7, R0 ;  /* 0x000000070d0d7c24 */ /* 0x008fc8000f8e0200 */
[----:B-1----:R-:W-:Y:S02]  /*0700*/  IMAD.WIDE R18, R13, 0x8, R22 ;  /* 0x000000080d127825 */ /* 0x002fe400078e0216 */
[----:B------:R-:W3:Y:S02]  /*0710*/  LDG.E.64.CONSTANT R12, desc[UR4][R20.64+0x8] ;  /* 0x00000804140c7981 */ /* 0x000ee4000c1e9b00 */
[----:B----4-:R-:W-:Y:S02]  /*0720*/  IMAD R15, R15, UR7, R0 ;  /* 0x000000070f0f7c24 */ /* 0x010fe4000f8e0200 */
[----:B------:R-:W2:Y:S02]  /*0730*/  LDG.E.64.CONSTANT R18, desc[UR4][R18.64] ;  /* 0x0000000412127981 */ /* 0x000ea4000c1e9b00 */
[----:B------:R-:W-:-:S04]  /*0740*/  IMAD.WIDE R14, R15, 0x8, R22 ;  /* 0x000000080f0e7825 */ /* 0x000fc800078e0216 */
[----:B-----5:R-:W-:Y:S02]  /*0750*/  IMAD R9, R9, UR7, R0 ;  /* 0x0000000709097c24 */ /* 0x020fe4000f8e0200 */
[----:B------:R-:W3:Y:S02]  /*0760*/  LDG.E.64.CONSTANT R14, desc[UR4][R14.64] ;  /* 0x000000040e0e7981 */ /* 0x000ee4000c1e9b00 */
[----:B0-----:R-:W-:Y:S02]  /*0770*/  IMAD.WIDE R10, R9, 0x8, R22 ;  /* 0x00000008090a7825 */ /* 0x001fe400078e0216 */
[----:B------:R-:W4:Y:S02]  /*0780*/  LDG.E.64.CONSTANT R8, desc[UR4][R20.64+0x10] ;  /* 0x0000100414087981 */ /* 0x000f24000c1e9b00 */
[----:B------:R-:W-:Y:S02]  /*0790*/  IMAD R25, R25, UR7, R0 ;  /* 0x0000000719197c24 */ /* 0x000fe4000f8e0200 */
[----:B------:R-:W4:Y:S02]  /*07a0*/  LDG.E.64.CONSTANT R10, desc[UR4][R10.64] ;  /* 0x000000040a0a7981 */ /* 0x000f24000c1e9b00 */
[----:B------:R-:W-:-:S02]  /*07b0*/  IMAD.WIDE R22, R25, 0x8, R22 ;  /* 0x0000000819167825 */ /* 0x000fc400078e0216 */
[----:B------:R-:W5:Y:S04]  /*07c0*/  LDG.E.64.CONSTANT R24, desc[UR4][R20.64+0x18] ;  /* 0x0000180414187981 */ /* 0x000f68000c1e9b00 */
[----:B------:R-:W5:Y:S01]  /*07d0*/  LDG.E.64.CONSTANT R22, desc[UR4][R22.64] ;  /* 0x0000000416167981 */ /* 0x000f62000c1e9b00 */
[----:B------:R-:W-:Y:S01]  /*07e0*/  IADD3 R2, PT, PT, R2, 0x4, RZ ;  /* 0x0000000402027810 */ /* 0x000fe20007ffe0ff */
[----:B--2---:R-:W-:-:S08]  /*07f0*/  DFMA R16, R16, R18, R6 ;  /* 0x000000121010722b */ /* 0x004fd00000000006 */
[----:B---3--:R-:W-:-:S08]  /*0800*/  DFMA R12, R12, R14, R16 ;  /* 0x0000000e0c0c722b */ /* 0x008fd00000000010 */
[----:B----4-:R-:W-:-:S08]  /*0810*/  DFMA R8, R8, R10, R12 ;  /* 0x0000000a0808722b */ /* 0x010fd0000000000c */
[----:B-----5:R-:W-:-:S11]  /*0820*/  DFMA R6, R24, R22, R8 ;  /* 0x000000161806722b */ /* 0x020fd60000000008 */
.L_x_6:
[----:B------:R-:W-:Y:S05]  /*0830*/  BSYNC.RECONVERGENT B1 ;  /* 0x0000000000017941 */ /* 0x000fea0003800200 */
.L_x_5:
[----:B------:R-:W-:Y:S05]  /*0840*/  @!P1 BRA `(.L_x_1) ;  /* 0x0000000000809947 */ /* 0x000fea0003800000 */
[----:B------:R-:W0:Y:S01]  /*0850*/  LDC.64 R8, c[0x0][0x390] ;  /* 0x0000e400ff087b82 */ /* 0x000e220000000a00 */
[----:B------:R-:W-:Y:S02]  /*0860*/  ISETP.NE.AND P0, PT, R4, 0x1, PT ;  /* 0x000000010400780c */ /* 0x000fe40003f05270 */
[----:B------:R-:W-:-:S04]  /*0870*/  LOP3.LUT R5, R5, 0x1, RZ, 0xc0, !PT ;  /* 0x0000000105057812 */ /* 0x000fc800078ec0ff */
[----:B------:R-:W-:Y:S01]  /*0880*/  ISETP.NE.U32.AND P1, PT, R5, 0x1, PT ;  /* 0x000000010500780c */ /* 0x000fe20003f25070 */
[----:B------:R-:W1:Y:S08]  /*0890*/  LDC.64 R16, c[0x0][0x398] ;  /* 0x0000e600ff107b82 */ /* 0x000e700000000a00 */
[----:B------:R-:W2:Y:S01]  /*08a0*/  LDC.64 R12, c[0x0][0x390] ;  /* 0x0000e400ff0c7b82 */ /* 0x000ea20000000a00 */
[----:B0-----:R-:W-:-:S07]  /*08b0*/  @P0 IMAD.WIDE R20, R2, 0x4, R8 ;  /* 0x0000000402140825 */ /* 0x001fce00078e0208 */
[----:B------:R-:W0:Y:S01]  /*08c0*/  @P0 LDC.64 R10, c[0x0][0x3a0] ;  /* 0x0000e800ff0a0b82 */ /* 0x000e220000000a00 */
[----:B------:R-:W3:Y:S01]  /*08d0*/  @P0 LDG.E.CONSTANT R5, desc[UR4][R20.64] ;  /* 0x0000000414050981 */ /* 0x000ee2000c1e9900 */
[C---:B-1----:R-:W-:Y:S01]  /*08e0*/  @P0 IMAD.WIDE R16, R2.reuse, 0x8, R16 ;  /* 0x0000000802100825 */ /* 0x042fe200078e0210 */
[----:B------:R-:W-:Y:S02]  /*08f0*/  @P0 IADD3 R2, PT, PT, R2, 0x2, RZ ;  /* 0x0000000202020810 */ /* 0x000fe40007ffe0ff */
[----:B------:R-:W4:Y:S03]  /*0900*/  @P0 LDG.E.CONSTANT R23, desc[UR4][R20.64+0x4] ;  /* 0x0000040414170981 */ /* 0x000f26000c1e9900 */
[----:B------:R-:W1:Y:S01]  /*0910*/  LDC.64 R18, c[0x0][0x398] ;  /* 0x0000e600ff127b82 */ /* 0x000e620000000a00 */
[----:B------:R-:W5:Y:S01]  /*0920*/  @P0 LDG.E.64.CONSTANT R8, desc[UR4][R16.64] ;  /* 0x0000000410080981 */ /* 0x000f62000c1e9b00 */
[----:B--2---:R-:W-:-:S06]  /*0930*/  @!P1 IMAD.WIDE R12, R2, 0x4, R12 ;  /* 0x00000004020c9825 */ /* 0x004fcc00078e020c */
[----:B------:R-:W2:Y:S01]  /*0940*/  @!P1 LDC.64 R14, c[0x0][0x3a0] ;  /* 0x0000e800ff0e9b82 */ /* 0x000ea20000000a00 */
[----:B------:R-:W2:Y:S01]  /*0950*/  @!P1 LDG.E.CONSTANT R13, desc[UR4][R12.64] ;  /* 0x000000040c0d9981 */ /* 0x000ea2000c1e9900 */
[----:B-1----:R-:W-:-:S06]  /*0960*/  @!P1 IMAD.WIDE R18, R2, 0x8, R18 ;  /* 0x0000000802129825 */ /* 0x002fcc00078e0212 */
[----:B------:R-:W5:Y:S01]  /*0970*/  @!P1 LDG.E.64.CONSTANT R18, desc[UR4][R18.64] ;  /* 0x0000000412129981 */ /* 0x000f62000c1e9b00 */
[----:B---3--:R-:W-:-:S04]  /*0980*/  @P0 IMAD R5, R5, UR7, R0 ;  /* 0x0000000705050c24 */ /* 0x008fc8000f8e0200 */
[----:B0-----:R-:W-:-:S04]  /*0990*/  @P0 IMAD.WIDE R4, R5, 0x8, R10 ;  /* 0x0000000805040825 */ /* 0x001fc800078e020a */
[----:B----4-:R-:W-:Y:S02]  /*09a0*/  @P0 IMAD R23, R23, UR7, R0 ;  /* 0x0000000717170c24 */ /* 0x010fe4000f8e0200 */
[----:B------:R-:W5:Y:S02]  /*09b0*/  @P0 LDG.E.64.CONSTANT R4, desc[UR4][R4.64] ;  /* 0x0000000404040981 */ /* 0x000f64000c1e9b00 */
[----:B------:R-:W-:Y:S02]  /*09c0*/  @P0 IMAD.WIDE R20, R23, 0x8, R10 ;  /* 0x0000000817140825 */ /* 0x000fe400078e020a */
[----:B------:R-:W3:Y:S02]  /*09d0*/  @P0 LDG.E.64.CONSTANT R10, desc[UR4][R16.64+0x8] ;  /* 0x00000804100a0981 */ /* 0x000ee4000c1e9b00 */
[----:B--2---:R-:W-:Y:S02]  /*09e0*/  @!P1 IMAD R23, R13, UR7, R0 ;  /* 0x000000070d179c24 */ /* 0x004fe4000f8e0200 */
[----:B------:R-:W3:Y:S02]  /*09f0*/  @P0 LDG.E.64.CONSTANT R12, desc[UR4][R20.64] ;  /* 0x00000004140c0981 */ /* 0x000ee4000c1e9b00 */
[----:B------:R-:W-:-:S06]  /*0a00*/  @!P1 IMAD.WIDE R14, R23, 0x8, R14 ;  /* 0x00000008170e9825 */ /* 0x000fcc00078e020e */
[----:B------:R-:W2:Y:S01]  /*0a10*/  @!P1 LDG.E.64.CONSTANT R14, desc[UR4][R14.64] ;  /* 0x000000040e0e9981 */ /* 0x000ea2000c1e9b00 */
[----:B-----5:R-:W-:-:S08]  /*0a20*/  @P0 DFMA R8, R8, R4, R6 ;  /* 0x000000040808022b */ /* 0x020fd00000000006 */
[----:B---3--:R-:W-:-:S08]  /*0a30*/  @P0 DFMA R6, R10, R12, R8 ;  /* 0x0000000c0a06022b */ /* 0x008fd00000000008 */
[----:B--2---:R-:W-:-:S11]  /*0a40*/  @!P1 DFMA R6, R18, R14, R6 ;  /* 0x0000000e1206922b */ /* 0x004fd60000000006 */
.L_x_1:
[----:B------:R-:W-:Y:S05]  /*0a50*/  BSYNC.RECONVERGENT B0 ;  /* 0x0000000000007941 */ /* 0x000fea0003800200 */
.L_x_0:
[----:B------:R-:W0:Y:S01]  /*0a60*/  LDC.64 R4, c[0x0][0x3a8] ;  /* 0x0000ea00ff047b82 */ /* 0x000e220000000a00 */
[----:B------:R-:W-:-:S04]  /*0a70*/  IMAD R3, R3, UR7, R0 ;  /* 0x0000000703037c24 */ /* 0x000fc8000f8e0200 */
[----:B0-----:R-:W-:-:S05]  /*0a80*/  IMAD.WIDE R2, R3, 0x8, R4 ;  /* 0x0000000803027825 */ /* 0x001fca00078e0204 */
[----:B------:R-:W-:Y:S01]  /*0a90*/  STG.E.64 desc[UR4][R2.64], R6 ;  /* 0x0000000602007986 */ /* 0x000fe2000c101b04 */
[----:B------:R-:W-:Y:S05]  /*0aa0*/  EXIT ;  /* 0x000000000000794d */ /* 0x000fea0003800000 */
.L_x_7:
[----:B------:R-:W-:-:S00]  /*0ab0*/  BRA `(.L_x_7) ;  /* 0xfffffffc00fc7947 */ /* 0x000fc0000383ffff */
[----:B------:R-:W-:-:S00]  /*0ac0*/  NOP ;  /* 0x0000000000007918 */ /* 0x000fc00000000000 */
        /* <DEDUP_REMOVED lines=11> */
.L_x_31:


//--------------------- .text._Z14csr_spmm_naiveiiPKiS0_PKdS2_Pd --------------------------
	.section	.text._Z14csr_spmm_naiveiiPKiS0_PKdS2_Pd,"ax",@progbits
	.align	128
        .global         _Z14csr_spmm_naiveiiPKiS0_PKdS2_Pd
        .type           _Z14csr_spmm_naiveiiPKiS0_PKdS2_Pd,@function
        .size           _Z14csr_spmm_naiveiiPKiS0_PKdS2_Pd,(.L_x_32 - _Z14csr_spmm_naiveiiPKiS0_PKdS2_Pd)
        .other          _Z14csr_spmm_naiveiiPKiS0_PKdS2_Pd,@"STO_CUDA_ENTRY STV_DEFAULT"
_Z14csr_spmm_naiveiiPKiS0_PKdS2_Pd:
.text._Z14csr_spmm_naiveiiPKiS0_PKdS2_Pd:
[----:B------:R-:W-:Y:S01]  /*0000*/  LDC R1, c[0x0][0x37c] ;  /* 0x0000df00ff017b82 */ /* 0x000fe20000000800 */
[----:B------:R-:W0:Y:S07]  /*0010*/  S2R R0, SR_TID.X ;  /* 0x0000000000007919 */ /* 0x000e2e0000002100 */
[----:B------:R-:W0:Y:S01]  /*0020*/  S2UR UR4, SR_CTAID.X ;  /* 0x00000000000479c3 */ /* 0x000e220000002500 */
[----:B------:R-:W1:Y:S07]  /*0030*/  LDCU UR5, c[0x0][0x380] ;  /* 0x00007000ff0577ac */ /* 0x000e6e0008000800 */
[----:B------:R-:W0:Y:S02]  /*0040*/  LDC R5, c[0x0][0x360] ;  /* 0x0000d800ff057b82 */ /* 0x000e240000000800 */
[----:B0-----:R-:W-:-:S05]  /*0050*/  IMAD R5, R5, UR4, R0 ;  /* 0x0000000405057c24 */ /* 0x001fca000f8e0200 */
[----:B-1----:R-:W-:-:S13]  /*0060*/  ISETP.GE.AND P0, PT, R5, UR5, PT ;  /* 0x0000000505007c0c */ /* 0x002fda000bf06270 */
[----:B------:R-:W-:Y:S05]  /*0070*/  @P0 EXIT ;  /* 0x000000000000094d */ /* 0x000fea0003800000 */
[----:B------:R-:W0:Y:S01]  /*0080*/  LDC R6, c[0x0][0x384] ;  /* 0x0000e100ff067b82 */ /* 0x000e220000000800 */
[----:B------:R-:W1:Y:S01]  /*0090*/  LDCU.64 UR6, c[0x0][0x358] ;  /* 0x00006b00ff0677ac */ /* 0x000e620008000a00 */
[----:B0-----:R-:W-:-:S13]  /*00a0*/  ISETP.GE.AND P0, PT, R6, 0x1, PT ;  /* 0x000000010600780c */ /* 0x001fda0003f06270 */
[----:B-1----:R-:W-:Y:S05]  /*00b0*/  @!P0 BRA `(.L_x_8) ;  /* 0x0000000000c08947 */ /* 0x002fea0003800000 */
[C---:B------:R-:W-:Y:S01]  /*00c0*/  ISETP.GE.U32.AND P2, PT, R6.reuse, 0x8, PT ;  /* 0x000000080600780c */ /* 0x040fe20003f46070 */
[----:B------:R-:W-:Y:S01]  /*00d0*/  IMAD.MOV.U32 R0, RZ, RZ, RZ ;  /* 0x000000ffff007224 */ /* 0x000fe200078e00ff */
[----:B------:R-:W-:-:S04]  /*00e0*/  LOP3.LUT R4, R6, 0x7, RZ, 0xc0, !PT ;  /* 0x0000000706047812 */ /* 0x000fc800078ec0ff */
[----:B------:R-:W-:-:S07]  /*00f0*/  ISETP.NE.AND P1, PT, R4, RZ, PT ;  /* 0x000000ff0400720c */ /* 0x000fce0003f25270 */
[----:B------:R-:W-:Y:S06]  /*0100*/  @!P2 BRA `(.L_x_9) ;  /* 0x000000000040a947 */ /* 0x000fec0003800000 */
[----:B------:R-:W0:Y:S01]  /*0110*/  LDC.64 R8, c[0x0][0x3a8] ;  /* 0x0000ea00ff087b82 */ /* 0x000e220000000a00 */
[----:B------:R-:W-:Y:S01]  /*0120*/  LOP3.LUT R0, R6, 0x7ffffff8, RZ, 0xc0, !PT ;  /* 0x7ffffff806007812 */ /* 0x000fe200078ec0ff */
[----:B------:R-:W-:-:S06]  /*0130*/  UMOV UR4, URZ ;  /* 0x000000ff00047c82 */ /* 0x000fcc0008000000 */
.L_x_10:
[----:B-1----:R-:W-:Y:S01]  /*0140*/  IMAD R3, R5, R6, UR4 ;  /* 0x0000000405037e24 */ /* 0x002fe2000f8e0206 */
[----:B------:R-:W-:-:S03]  /*0150*/  UIADD3 UR4, UPT, UPT, UR4, 0x8, URZ ;  /* 0x0000000804047890 */ /* 0x000fc6000fffe0ff */
[----:B0-----:R-:W-:-:S03]  /*0160*/  IMAD.WIDE R2, R3, 0x8, R8 ;  /* 0x0000000803027825 */ /* 0x001fc600078e0208 */
[----:B------:R-:W-:Y:S02]  /*0170*/  ISETP.NE.AND P2, PT, R0, UR4, PT ;  /* 0x0000000400007c0c */ /* 0x000fe4000bf45270 */
[----:B------:R1:W-:Y:S04]  /*0180*/  STG.E.64 desc[UR6][R2.64], RZ ;  /* 0x000000ff02007986 */ /* 0x0003e8000c101b06 */
[----:B------:R1:W-:Y:S04]  /*0190*/  STG.E.64 desc[UR6][R2.64+0x8], RZ ;  /* 0x000008ff02007986 */ /* 0x0003e8000c101b06 */
[----:B------:R1:W-:Y:S04]  /*01a0*/  STG.E.64 desc[UR6][R2.64+0x10], RZ ;  /* 0x000010ff02007986 */ /* 0x0003e8000c101b06 */
[----:B------:R1:W-:Y:S04]  /*01b0*/  STG.E.64 desc[UR6][R2.64+0x18], RZ ;  /* 0x000018ff02007986 */ /* 0x0003e8000c101b06 */
[----:B------:R1:W-:Y:S04]  /*01c0*/  STG.E.64 desc[UR6][R2.64+0x20], RZ ;  /* 0x000020ff02007986 */ /* 0x0003e8000c101b06 */
[----:B------:R1:W-:Y:S04]  /*01d0*/  STG.E.64 desc[UR6][R2.64+0x28], RZ ;  /* 0x000028ff02007986 */ /* 0x0003e8000c101b06 */
[----:B------:R1:W-:Y:S04]  /*01e0*/  STG.E.64 desc[UR6][R2.64+0x30], RZ ;  /* 0x000030ff02007986 */ /* 0x0003e8000c101b06 */
[----:B------:R1:W-:Y:S01]  /*01f0*/  STG.E.64 desc[UR6][R2.64+0x38], RZ ;  /* 0x000038ff02007986 */ /* 0x0003e2000c101b06 */
[----:B------:R-:W-:Y:S05]  /*0200*/  @P2 BRA `(.L_x_10) ;  /* 0xfffffffc00cc2947 */ /* 0x000fea000383ffff */
.L_x_9:
[----:B------:R-:W-:Y:S05]  /*0210*/  @!P1 BRA `(.L_x_8) ;  /* 0x0000000000689947 */ /* 0x000fea0003800000 */
[----:B------:R-:W-:Y:S02]  /*0220*/  ISETP.GE.U32.AND P1, PT, R4, 0x4, PT ;  /* 0x000000040400780c */ /* 0x000fe40003f26070 */
[----:B------:R-:W-:-:S04]  /*0230*/  LOP3.LUT R8, R6, 0x3, RZ, 0xc0, !PT ;  /* 0x0000000306087812 */ /* 0x000fc800078ec0ff */
[----:B------:R-:W-:-:S07]  /*0240*/  ISETP.NE.AND P2, PT, R8, RZ, PT ;  /* 0x000000ff0800720c */ /* 0x000fce0003f45270 */
[----:B------:R-:W-:Y:S06]  /*0250*/  @!P1 BRA `(.L_x_11) ;  /* 0x0000000000209947 */ /* 0x000fec0003800000 */
[----:B-1----:R-:W0:Y:S01]  /*0260*/  LDC.64 R2, c[0x0][0x3a8] ;  /* 0x0000ea00ff027b82 */ /* 0x002e220000000a00 */
[----:B------:R-:W-:Y:S02]  /*0270*/  IMAD R7, R5, R6, R0 ;  /* 0x0000000605077224 */ /* 0x000fe400078e0200 */
[----:B------:R-:W-:Y:S02]  /*0280*/  VIADD R0, R0, 0x4 ;  /* 0x0000000400007836 */ /* 0x000fe40000000000 */
[----:B0-----:R-:W-:-:S05]  /*0290*/  IMAD.WIDE R2, R7, 0x8, R2 ;  /* 0x0000000807027825 */ /* 0x001fca00078e0202 */
[----:B------:R0:W-:Y:S04]  /*02a0*/  STG.E.64 desc[UR6][R2.64], RZ ;  /* 0x000000ff02007986 */ /* 0x0001e8000c101b06 */
[----:B------:R0:W-:Y:S04]  /*02b0*/  STG.E.64 desc[UR6][R2.64+0x8], RZ ;  /* 0x000008ff02007986 */ /* 0x0001e8000c101b06 */
[----:B------:R0:W-:Y:S04]  /*02c0*/  STG.E.64 desc[UR6][R2.64+0x10], RZ ;  /* 0x000010ff02007986 */ /* 0x0001e8000c101b06 */
[----:B------:R0:W-:Y:S02]  /*02d0*/  STG.E.64 desc[UR6][R2.64+0x18], RZ ;  /* 0x000018ff02007986 */ /* 0x0001e4000c101b06 */
.L_x_11:
[----:B------:R-:W-:Y:S05]  /*02e0*/  @!P2 BRA `(.L_x_8) ;  /* 0x000000000034a947 */ /* 0x000fea0003800000 */
[----:B01----:R-:W-:Y:S02]  /*02f0*/  LOP3.LUT R2, R6, 0x1, RZ, 0xc0, !PT ;  /* 0x0000000106027812 */ /* 0x003fe400078ec0ff */
[----:B------:R-:W-:Y:S02]  /*0300*/  ISETP.NE.AND P1, PT, R8, 0x1, PT ;  /* 0x000000010800780c */ /* 0x000fe40003f25270 */
[----:B------:R-:W-:-:S11]  /*0310*/  ISETP.NE.U32.AND P2, PT, R2, 0x1, PT ;  /* 0x000000010200780c */ /* 0x000fd60003f45070 */
[----:B------:R-:W0:Y:S01]  /*0320*/  @P1 LDC.64 R2, c[0x0][0x3a8] ;  /* 0x0000ea00ff021b82 */ /* 0x000e220000000a00 */
[----:B------:R-:W-:Y:S01]  /*0330*/  @P1 IMAD R9, R5, R6, R0 ;  /* 0x0000000605091224 */ /* 0x000fe200078e0200 */
[----:B------:R-:W-:-:S05]  /*0340*/  @P1 IADD3 R0, PT, PT, R0, 0x2, RZ ;  /* 0x0000000200001810 */ /* 0x000fca0007ffe0ff */
[----:B------:R-:W-:Y:S01]  /*0350*/  @!P2 IMAD R7, R5, R6, R0 ;  /* 0x000000060507a224 */ /* 0x000fe200078e0200 */
[----:B------:R-:W1:Y:S01]  /*0360*/  @!P2 LDC.64 R10, c[0x0][0x3a8] ;  /* 0x0000ea00ff0aab82 */ /* 0x000e620000000a00 */
[----:B0-----:R-:W-:-:S05]  /*0370*/  @P1 IMAD.WIDE R8, R9, 0x8, R2 ;  /* 0x0000000809081825 */ /* 0x001fca00078e0202 */
[----:B------:R2:W-:Y:S01]  /*0380*/  @P1 STG.E.64 desc[UR6][R8.64], RZ ;  /* 0x000000ff08001986 */ /* 0x0005e2000c101b06 */
[----:B-1----:R-:W-:-:S03]  /*0390*/  @!P2 IMAD.WIDE R2, R7, 0x8, R10 ;  /* 0x000000080702a825 */ /* 0x002fc600078e020a */
[----:B------:R2:W-:Y:S04]  /*03a0*/  @P1 STG.E.64 desc[UR6][R8.64+0x8], RZ ;  /* 0x000008ff08001986 */ /* 0x0005e8000c101b06 */
[----:B------:R2:W-:Y:S02]  /*03b0*/  @!P2 STG.E.64 desc[UR6][R2.64], RZ ;  /* 0x000000ff0200a986 */ /* 0x0005e4000c101b06 */
.L_x_8:
[----:B012---:R-:W0:Y:S02]  /*03c0*/  LDC.64 R2, c[0x0][0x388] ;  /* 0x0000e200ff027b82 */ /* 0x007e240000000a00 */
[----:B0-----:R-:W-:-:S05]  /*03d0*/  IMAD.WIDE R2, R5, 0x4, R2 ;  /* 0x0000000405027825 */ /* 0x001fca00078e0202 */
[----:B------:R-:W2:Y:S04]  /*03e0*/  LDG.E.CONSTANT R7, desc[UR6][R2.64] ;  /* 0x0000000602077981 */ /* 0x000ea8000c1e9900 */
[----:B------:R-:W2:Y:S02]  /*03f0*/  LDG.E.CONSTANT R0, desc[UR6][R2.64+0x4] ;  /* 0x0000040602007981 */ /* 0x000ea4000c1e9900 */
[----:B--2---:R-:W-:-:S13]  /*0400*/  ISETP.GE.AND P1, PT, R7, R0, PT ;  /* 0x000000000700720c */ /* 0x004fda0003f26270 */
[----:B------:R-:W-:Y:S05]  /*0410*/  @P1 EXIT ;  /* 0x000000000000194d */ /* 0x000fea0003800000 */
[----:B------:R-:W-:Y:S05]  /*0420*/  @!P0 EXIT ;  /* 0x000000000000894d */ /* 0x000fea0003800000 */
[C---:B------:R-:W-:Y:S01]  /*0430*/  LOP3.LUT R2, R6.reuse, 0x7ffffff8, RZ, 0xc0, !PT ;  /* 0x7ffffff806027812 */ /* 0x040fe200078ec0ff */
[----:B------:R-:W-:Y:S01]  /*0440*/  IMAD R4, R5, R6, RZ ;  /* 0x0000000605047224 */ /* 0x000fe200078e02ff */
[C---:B------:R-:W-:Y:S01]  /*0450*/  LOP3.LUT R5, R6.reuse, 0x7, RZ, 0xc0, !PT ;  /* 0x0000000706057812 */ /* 0x040fe200078ec0ff */
[----:B------:R-:W-:Y:S01]  /*0460*/  IMAD.MOV.U32 R3, RZ, RZ, R7 ;  /* 0x000000ffff037224 */ /* 0x000fe200078e0007 */
[----:B------:R-:W-:Y:S02]  /*0470*/  LOP3.LUT R6, R6, 0x3, RZ, 0xc0, !PT ;  /* 0x0000000306067812 */ /* 0x000fe400078ec0ff */
[----:B------:R-:W-:-:S07]  /*0480*/  IADD3 R7, PT, PT, -R2, RZ, RZ ;  /* 0x000000ff02077210 */ /* 0x000fce0007ffe1ff */
.L_x_16:
[----:B01----:R-:W0:Y:S08]  /*0490*/  LDC.64 R10, c[0x0][0x390] ;  /* 0x0000e400ff0a7b82 */ /* 0x003e300000000a00 */
[----:B-----5:R-:W1:Y:S08]  /*04a0*/  LDC.64 R8, c[0x0][0x398] ;  /* 0x0000e600ff087b82 */ /* 0x020e700000000a00 */
[----:B------:R-:W2:Y:S01]  /*04b0*/  LDC R24, c[0x0][0x384] ;  /* 0x0000e100ff187b82 */ /* 0x000ea20000000800 */
[----:B0-----:R-:W-:-:S06]  /*04c0*/  IMAD.WIDE R10, R3, 0x4, R10 ;  /* 0x00000004030a7825 */ /* 0x001fcc00078e020a */
[----:B------:R-:W3:Y:S01]  /*04d0*/  LDG.E.CONSTANT R11, desc[UR6][R10.64] ;  /* 0x000000060a0b7981 */ /* 0x000ee2000c1e9900 */
[----:B-1----:R-:W-:-:S06]  /*04e0*/  IMAD.WIDE R8, R3, 0x8, R8 ;  /* 0x0000000803087825 */ /* 0x002fcc00078e0208 */
[----:B------:R-:W5:Y:S01]  /*04f0*/  LDG.E.64.CONSTANT R8, desc[UR6][R8.64] ;  /* 0x0000000608087981 */ /* 0x000f62000c1e9b00 */
[----:B------:R-:W-:Y:S01]  /*0500*/  VIADD R3, R3, 0x1 ;  /* 0x0000000103037836 */ /* 0x000fe20000000000 */
[----:B--2---:R-:W-:Y:S01]  /*0510*/  ISETP.GE.U32.AND P1, PT, R24, 0x8, PT ;  /* 0x000000081800780c */ /* 0x004fe20003f26070 */
[----:B------:R-:W-:-:S03]  /*0520*/  HFMA2 R26, -RZ, RZ, 0, 0 ;  /* 0x00000000ff1a7431 */ /* 0x000fc600000001ff */
[----:B------:R-:W-:Y:S01]  /*0530*/  ISETP.NE.AND P0, PT, R3, R0, PT ;  /* 0x000000000300720c */ /* 0x000fe20003f05270 */
[----:B---3--:R-:W-:-:S08]  /*0540*/  IMAD R25, R11, R24, RZ ;  /* 0x000000180b197224 */ /* 0x008fd000078e02ff */
[----:B------:R-:W-:Y:S05]  /*0550*/  @!P1 BRA `(.L_x_12) ;  /* 0x0000000000b49947 */ /* 0x000fea0003800000 */
[----:B------:R-:W-:Y:S01]  /*0560*/  IMAD.MOV.U32 R27, RZ, RZ, R4 ;  /* 0x000000ffff1b7224 */ /* 0x000fe200078e0004 */
[----:B------:R-:W-:Y:S01]  /*0570*/  MOV R26, R25 ;  /* 0x00000019001a7202 */ /* 0x000fe20000000f00 */
[----:B------:R-:W-:-:S07]  /*0580*/  IMAD.MOV.U32 R28, RZ, RZ, R7 ;  /* 0x000000ffff1c7224 */ /* 0x000fce00078e0007 */
.L_x_13:
[----:B0-----:R-:W0:Y:S08]  /*0590*/  LDC.64 R18, c[0x0][0x3a0] ;  /* 0x0000e800ff127b82 */ /* 0x001e300000000a00 */
[----:B------:R-:W1:Y:S01]  /*05a0*/  LDC.64 R10, c[0x0][0x3a8] ;  /* 0x0000ea00ff0a7b82 */ /* 0x000e620000000a00 */
[----:B0-----:R-:W-:-:S05]  /*05b0*/  IMAD.WIDE R18, R26, 0x8, R18 ;  /* 0x000000081a127825 */ /* 0x001fca00078e0212 */
[----:B------:R-:W2:Y:S01]  /*05c0*/  LDG.E.64.CONSTANT R16, desc[UR6][R18.64] ;  /* 0x0000000612107981 */ /* 0x000ea2000c1e9b00 */
[----:B-1----:R-:W-:-:S03]  /*05d0*/  IMAD.WIDE R10, R27, 0x8, R10 ;  /* 0x000000081b0a7825 */ /* 0x002fc600078e020a */
[----:B------:R-:W3:Y:S04]  /*05e0*/  LDG.E.64.CONSTANT R12, desc[UR6][R18.64+0x8] ;  /* 0x00000806120c7981 */ /* 0x000ee8000c1e9b00 */
[----:B------:R-:W2:Y:S04]  /*05f0*/  LDG.E.64 R14, desc[UR6][R10.64] ;  /* 0x000000060a0e7981 */ /* 0x000ea8000c1e1b00 */
[----:B------:R-:W3:Y:S04]  /*0600*/  LDG.E.64 R22, desc[UR6][R10.64+0x8] ;  /* 0x000008060a167981 */ /* 0x000ee8000c1e1b00 */
[----:B------:R-:W4:Y:S01]  /*0610*/  LDG.E.64 R20, desc[UR6][R10.64+0x18] ;  /* 0x000018060a147981 */ /* 0x000f22000c1e1b00 */
[----:B--2--5:R-:W-:-:S03]  /*0620*/  DFMA R16, R8, R16, R14 ;  /* 0x000000100810722b */ /* 0x024fc6000000000e */
[----:B------:R-:W2:Y:S04]  /*0630*/  LDG.E.64 R14, desc[UR6][R10.64+0x10] ;  /* 0x000010060a0e7981 */ /* 0x000ea8000c1e1b00 */
[----:B------:R0:W-:Y:S01]  /*0640*/  STG.E.64 desc[UR6][R10.64], R16 ;  /* 0x000000100a007986 */ /* 0x0001e2000c101b06 */
[----:B---3--:R-:W-:-:S03]  /*0650*/  DFMA R22, R8, R12, R22 ;  /* 0x0000000c0816722b */ /* 0x008fc60000000016 */
[----:B------:R-:W4:Y:S04]  /*0660*/  LDG.E.64.CONSTANT R12, desc[UR6][R18.64+0x18] ;  /* 0x00001806120c7981 */ /* 0x000f28000c1e9b00 */
[----:B0-----:R-:W2:Y:S04]  /*0670*/  LDG.E.64.CONSTANT R16, desc[UR6][R18.64+0x10] ;  /* 0x0000100612107981 */ /* 0x001ea8000c1e9b00 */
[----:B------:R0:W-:Y:S04]  /*0680*/  STG.E.64 desc[UR6][R10.64+0x8], R22 ;  /* 0x000008160a007986 */ /* 0x0001e8000c101b06 */
[----:B0-----:R-:W3:Y:S01]  /*0690*/  LDG.E.64.CONSTANT R22, desc[UR6][R18.64+0x20] ;  /* 0x0000200612167981 */ /* 0x001ee2000c1e9b00 */
[----:B----4-:R-:W-:-:S03]  /*06a0*/  DFMA R20, R8, R12, R20 ;  /* 0x0000000c0814722b */ /* 0x010fc60000000014 */
[----:B------:R-:W3:Y:S01]  /*06b0*/  LDG.E.64 R12, desc[UR6][R10.64+0x20] ;  /* 0x000020060a0c7981 */ /* 0x000ee2000c1e1b00 */
[----:B--2---:R-:W-:-:S03]  /*06c0*/  DFMA R14, R8, R16, R14 ;  /* 0x00000010080e722b */ /* 0x004fc6000000000e */
[----:B------:R-:W2:Y:S04]  /*06d0*/  LDG.E.64.CONSTANT R16, desc[UR6][R18.64+0x28] ;  /* 0x0000280612107981 */ /* 0x000ea8000c1e9b00 */
[----:B------:R0:W-:Y:S04]  /*06e0*/  STG.E.64 desc[UR6][R10.64+0x10], R14 ;  /* 0x0000100e0a007986 */ /* 0x0001e8000c101b06 */
[----:B0-----:R-:W2:Y:S04]  /*06f0*/  LDG.E.64 R14, desc[UR6][R10.64+0x28] ;  /* 0x000028060a0e7981 */ /* 0x001ea8000c1e1b00 */
[----:B------:R0:W-:Y:S04]  /*0700*/  STG.E.64 desc[UR6][R10.64+0x18], R20 ;  /* 0x000018140a007986 */ /* 0x0001e8000c101b06 */
[----:B0-----:R-:W4:Y:S01]  /*0710*/  LDG.E.64 R20, desc[UR6][R10.64+0x30] ;  /* 0x000030060a147981 */ /* 0x001f22000c1e1b00 */
[----:B---3--:R-:W-:-:S03]  /*0720*/  DFMA R12, R8, R22, R12 ;  /* 0x00000016080c722b */ /* 0x008fc6000000000c */
[----:B------:R-:W3:Y:S01]  /*0730*/  LDG.E.64 R22, desc[UR6][R10.64+0x38] ;  /* 0x000038060a167981 */ /* 0x000ee2000c1e1b00 */
[----:B--2---:R-:W-:-:S03]  /*0740*/  DFMA R14, R8, R16, R14 ;  /* 0x00000010080e722b */ /* 0x004fc6000000000e */
[----:B------:R-:W4:Y:S04]  /*0750*/  LDG.E.64.CONSTANT R16, desc[UR6][R18.64+0x30] ;  /* 0x0000300612107981 */ /* 0x000f28000c1e9b00 */
[----:B------:R-:W3:Y:S01]  /*0760*/  LDG.E.64.CONSTANT R18, desc[UR6][R18.64+0x38] ;  /* 0x0000380612127981 */ /* 0x000ee2000c1e9b00 */
[----:B------:R-:W-:-:S03]  /*0770*/  IADD3 R28, PT, PT, R28, 0x8, RZ ;  /* 0x000000081c1c7810 */ /* 0x000fc60007ffe0ff */
[----:B------:R0:W-:Y:S04]  /*0780*/  STG.E.64 desc[UR6][R10.64+0x20], R12 ;  /* 0x0000200c0a007986 */ /* 0x0001e8000c101b06 */
[----:B------:R0:W-:Y:S01]  /*0790*/  STG.E.64 desc[UR6][R10.64+0x28], R14 ;  /* 0x0000280e0a007986 */ /* 0x0001e2000c101b06 */
[----:B------:R-:W-:Y:S01]  /*07a0*/  ISETP.NE.AND P1, PT, R28, RZ, PT ;  /* 0x000000ff1c00720c */ /* 0x000fe20003f25270 */
[----:B------:R-:W-:Y:S01]  /*07b0*/  VIADD R26, R26, 0x8 ;  /* 0x000000081a1a7836 */ /* 0x000fe20000000000 */
[----:B------:R-:W-:Y:S01]  /*07c0*/  IADD3 R27, PT, PT, R27, 0x8, RZ ;  /* 0x000000081b1b7810 */ /* 0x000fe20007ffe0ff */
[C---:B----4-:R-:W-:Y:S02]  /*07d0*/  DFMA R16, R8.reuse, R16, R20 ;  /* 0x000000100810722b */ /* 0x050fe40000000014 */
[----:B---3--:R-:W-:-:S05]  /*07e0*/  DFMA R22, R8, R18, R22 ;  /* 0x000000120816722b */ /* 0x008fca0000000016 */
[----:B------:R0:W-:Y:S04]  /*07f0*/  STG.E.64 desc[UR6][R10.64+0x30], R16 ;  /* 0x000030100a007986 */ /* 0x0001e8000c101b06 */
[----:B------:R0:W-:Y:S01]  /*0800*/  STG.E.64 desc[UR6][R10.64+0x38], R22 ;  /* 0x000038160a007986 */ /* 0x0001e2000c101b06 */
[----:B------:R-:W-:Y:S05]  /*0810*/  @P1 BRA `(.L_x_13) ;  /* 0xfffffffc005c1947 */ /* 0x000fea000383ffff */
[----:B------:R-:W-:-:S07]  /*0820*/  IMAD.MOV.U32 R26, RZ, RZ, R2 ;  /* 0x000000ffff1a7224 */ /* 0x000fce00078e0002 */
.L_x_12:
[----:B------:R-:W-:-:S13]  /*0830*/  ISETP.NE.AND P1, PT, R5, RZ, PT ;  /* 0x000000ff0500720c */ /* 0x000fda0003f25270 */
[----:B------:R-:W-:Y:S05]  /*0840*/  @!P1 BRA `(.L_x_14) ;  /* 0x0000000000dc9947 */ /* 0x000fea0003800000 */
[----:B0-----:R-:W-:Y:S02]  /*0850*/  IADD3 R10, PT, PT, R5, -0x1, RZ ;  /* 0xffffffff050a7810 */ /* 0x001fe40007ffe0ff */
[----:B------:R-:W-:Y:S02]  /*0860*/  ISETP.NE.AND P2, PT, R6, RZ, PT ;  /* 0x000000ff0600720c */ /* 0x000fe40003f45270 */
[----:B------:R-:W-:-:S13]  /*0870*/  ISETP.GE.U32.AND P1, PT, R10, 0x3, PT ;  /* 0x000000030a00780c */ /* 0x000fda0003f26070 */
[----:B------:R-:W-:Y:S05]  /*0880*/  @!P1 BRA `(.L_x_15) ;  /* 0x00000000005c9947 */ /* 0x000fea0003800000 */
[----:B------:R-:W0:Y:S01]  /*0890*/  LDC.64 R28, c[0x0][0x3a0] ;  /* 0x0000e800ff1c7b82 */ /* 0x000e220000000a00 */
[----:B------:R-:W-:Y:S01]  /*08a0*/  IADD3 R13, PT, PT, R4, R26, RZ ;  /* 0x0000001a040d7210 */ /* 0x000fe20007ffe0ff */
[----:B------:R-:W-:-:S06]  /*08b0*/  IMAD.IADD R11, R25, 0x1, R26 ;  /* 0x00000001190b7824 */ /* 0x000fcc00078e021a */
[----:B------:R-:W1:Y:S01]  /*08c0*/  LDC.64 R22, c[0x0][0x3a8] ;  /* 0x0000ea00ff167b82 */ /* 0x000e620000000a00 */
[----:B0-----:R-:W-:-:S05]  /*08d0*/  IMAD.WIDE R28, R11, 0x8, R28 ;  /* 0x000000080b1c7825 */ /* 0x001fca00078e021c */
[----:B------:R-:W2:Y:S01]  /*08e0*/  LDG.E.64.CONSTANT R10, desc[UR6][R28.64+0x8] ;  /* 0x000008061c0a7981 */ /* 0x000ea2000c1e9b00 */
[----:B-1----:R-:W-:-:S03]  /*08f0*/  IMAD.WIDE R22, R13, 0x8, R22 ;  /* 0x000000080d167825 */ /* 0x002fc600078e0216 */
[----:B------:R-:W3:Y:S04]  /*0900*/  LDG.E.64.CONSTANT R16, desc[UR6][R28.64+0x10] ;  /* 0x000010061c107981 */ /* 0x000ee8000c1e9b00 */
[----:B------:R-:W4:Y:S04]  /*0910*/  LDG.E.64.CONSTANT R12, desc[UR6][R28.64] ;  /* 0x000000061c0c7981 */ /* 0x000f28000c1e9b00 */
[----:B------:R-:W4:Y:S04]  /*0920*/  LDG.E.64 R20, desc[UR6][R22.64] ;  /* 0x0000000616147981 */ /* 0x000f28000c1e1b00 */
[----:B------:R-:W2:Y:S04]  /*0930*/  LDG.E.64 R18, desc[UR6][R22.64+0x8] ;  /* 0x0000080616127981 */ /* 0x000ea8000c1e1b00 */
[----:B------:R-:W3:Y:S01]  /*0940*/  LDG.E.64 R14, desc[UR6][R22.64+0x18] ;  /* 0x00001806160e7981 */ /* 0x000ee2000c1e1b00 */
[----:B----45:R-:W-:-:S03]  /*0950*/  DFMA R20, R8, R12, R20 ;  /* 0x0000000c0814722b */ /* 0x030fc60000000014 */
[----:B------:R-:W3:Y:S01]  /*0960*/  LDG.E.64 R12, desc[UR6][R22.64+0x10] ;  /* 0x00001006160c7981 */ /* 0x000ee2000c1e1b00 */
[----:B--2---:R-:W-:-:S03]  /*0970*/  DFMA R18, R8, R10, R18 ;  /* 0x0000000a0812722b */ /* 0x004fc60000000012 */
[----:B------:R-:W2:Y:S04]  /*0980*/  LDG.E.64.CONSTANT R10, desc[UR6][R28.64+0x18] ;  /* 0x000018061c0a7981 */ /* 0x000ea8000c1e9b00 */
[----:B------:R0:W-:Y:S04]  /*0990*/  STG.E.64 desc[UR6][R22.64], R20 ;  /* 0x0000001416007986 */ /* 0x0001e8000c101b06 */
[----:B------:R0:W-:Y:S01]  /*09a0*/  STG.E.64 desc[UR6][R22.64+0x8], R18 ;  /* 0x0000081216007986 */ /* 0x0001e2000c101b06 */
[----:B------:R-:W-:Y:S01]  /*09b0*/  VIADD R26, R26, 0x4 ;  /* 0x000000041a1a7836 */ /* 0x000fe20000000000 */
[----:B---3--:R-:W-:-:S02]  /*09c0*/  DFMA R12, R8, R16, R12 ;  /* 0x00000010080c722b */ /* 0x008fc4000000000c */
[----:B--2---:R-:W-:-:S05]  /*09d0*/  DFMA R10, R8, R10, R14 ;  /* 0x0000000a080a722b */ /* 0x004fca000000000e */
[----:B------:R0:W-:Y:S04]  /*09e0*/  STG.E.64 desc[UR6][R22.64+0x10], R12 ;  /* 0x0000100c16007986 */ /* 0x0001e8000c101b06 */
[----:B------:R0:W-:Y:S02]  /*09f0*/  STG.E.64 desc[UR6][R22.64+0x18], R10 ;  /* 0x0000180a16007986 */ /* 0x0001e4000c101b06 */
.L_x_15:
[----:B------:R-:W-:Y:S05]  /*0a00*/  @!P2 BRA `(.L_x_14) ;  /* 0x00000000006ca947 */ /* 0x000fea0003800000 */
[----:B------:R-:W1:Y:S01]  /*0a10*/  LDC.64 R28, c[0x0][0x3a0] ;  /* 0x0000e800ff1c7b82 */ /* 0x000e620000000a00 */
[----:B------:R-:W-:-:S07]  /*0a20*/  ISETP.NE.AND P2, PT, R6, 0x1, PT ;  /* 0x000000010600780c */ /* 0x000fce0003f45270 */
[----:B0-----:R-:W0:Y:S06]  /*0a30*/  LDC.64 R10, c[0x0][0x3a8] ;  /* 0x0000ea00ff0a7b82 */ /* 0x001e2c0000000a00 */
[----:B------:R-:W-:Y:S01]  /*0a40*/  @P2 IADD3 R13, PT, PT, R25, R26, RZ ;  /* 0x0000001a190d2210 */ /* 0x000fe20007ffe0ff */
[----:B------:R-:W-:Y:S01]  /*0a50*/  @P2 IMAD.IADD R15, R4, 0x1, R26 ;  /* 0x00000001040f2824 */ /* 0x000fe200078e021a */
[----:B------:R-:W2:Y:S03]  /*0a60*/  LDC.64 R16, c[0x0][0x3a8] ;  /* 0x0000ea00ff107b82 */ /* 0x000ea60000000a00 */
[----:B-1----:R-:W-:-:S05]  /*0a70*/  @P2 IMAD.WIDE R28, R13, 0x8, R28 ;  /* 0x000000080d1c2825 */ /* 0x002fca00078e021c */
[----:B------:R-:W3:Y:S01]  /*0a80*/  @P2 LDG.E.64.CONSTANT R18, desc[UR6][R28.64] ;  /* 0x000000061c122981 */ /* 0x000ee2000c1e9b00 */
[----:B0-----:R-:W-:-:S03]  /*0a90*/  @P2 IMAD.WIDE R10, R15, 0x8, R10 ;  /* 0x000000080f0a2825 */ /* 0x001fc600078e020a */
[----:B------:R-:W4:Y:S01]  /*0aa0*/  @P2 LDG.E.64.CONSTANT R12, desc[UR6][R28.64+0x8] ;  /* 0x000008061c0c2981 */ /* 0x000f22000c1e9b00 */
[----:B------:R-:W0:Y:S03]  /*0ab0*/  LDC.64 R14, c[0x0][0x3a0] ;  /* 0x0000e800ff0e7b82 */ /* 0x000e260000000a00 */
[----:B------:R-:W3:Y:S04]  /*0ac0*/  @P2 LDG.E.64 R22, desc[UR6][R10.64] ;  /* 0x000000060a162981 */ /* 0x000ee8000c1e1b00 */
[----:B------:R-:W4:Y:S01]  /*0ad0*/  @P2 LDG.E.64 R20, desc[UR6][R10.64+0x8] ;  /* 0x000008060a142981 */ /* 0x000f22000c1e1b00 */
[----:B------:R-:W-:Y:S02]  /*0ae0*/  LOP3.LUT P1, RZ, R24, 0x1, RZ, 0xc0, !PT ;  /* 0x0000000118ff7812 */ /* 0x000fe4000782c0ff */
[----:B------:R-:W-:-:S11]  /*0af0*/  @P2 IADD3 R26, PT, PT, R26, 0x2, RZ ;  /* 0x000000021a1a2810 */ /* 0x000fd60007ffe0ff */
[----:B------:R-:W-:-:S04]  /*0b00*/  @P1 IMAD.IADD R25, R25, 0x1, R26 ;  /* 0x0000000119191824 */ /* 0x000fc800078e021a */
[----:B0-----:R-:W-:-:S06]  /*0b10*/  @P1 IMAD.WIDE R14, R25, 0x8, R14 ;  /* 0x00000008190e1825 */ /* 0x001fcc00078e020e */
[----:B------:R-:W2:Y:S01]  /*0b20*/  @P1 LDG.E.64.CONSTANT R14, desc[UR6][R14.64] ;  /* 0x000000060e0e1981 */ /* 0x000ea2000c1e9b00 */
[C---:B---3-5:R-:W-:Y:S01]  /*0b30*/  @P2 DFMA R18, R8.reuse, R18, R22 ;  /* 0x000000120812222b */ /* 0x068fe20000000016 */
[----:B------:R-:W-:Y:S01]  /*0b40*/  @P1 IADD3 R23, PT, PT, R4, R26, RZ ;  /* 0x0000001a04171210 */ /* 0x000fe20007ffe0ff */
[----:B----4-:R-:W-:-:S04]  /*0b50*/  @P2 DFMA R12, R8, R12, R20 ;  /* 0x0000000c080c222b */ /* 0x010fc80000000014 */
[----:B--2---:R-:W-:Y:S01]  /*0b60*/  @P1 IMAD.WIDE R16, R23, 0x8, R16 ;  /* 0x0000000817101825 */ /* 0x004fe200078e0210 */
[----:B------:R1:W-:Y:S04]  /*0b70*/  @P2 STG.E.64 desc[UR6][R10.64], R18 ;  /* 0x000000120a002986 */ /* 0x0003e8000c101b06 */
[----:B------:R1:W-:Y:S04]  /*0b80*/  @P2 STG.E.64 desc[UR6][R10.64+0x8], R12 ;  /* 0x0000080c0a002986 */ /* 0x0003e8000c101b06 */
[----:B------:R-:W2:Y:S02]  /*0b90*/  @P1 LDG.E.64 R20, desc[UR6][R16.64] ;  /* 0x0000000610141981 */ /* 0x000ea4000c1e1b00 */
[----:B--2---:R-:W-:-:S07]  /*0ba0*/  @P1 DFMA R20, R8, R14, R20 ;  /* 0x0000000e0814122b */ /* 0x004fce0000000014 */
[----:B------:R1:W-:Y:S04]  /*0bb0*/  @P1 STG.E.64 desc[UR6][R16.64], R20 ;  /* 0x0000001410001986 */ /* 0x0003e8000c101b06 */
.L_x_14:
[----:B------:R-:W-:Y:S05]  /*0bc0*/  @P0 BRA `(.L_x_16) ;  /* 0xfffffff800300947 */ /* 0x000fea000383ffff */
[----:B------:R-:W-:Y:S05]  /*0bd0*/  EXIT ;  /* 0x000000000000794d */ /* 0x000fea0003800000 */
.L_x_17:
        /* <DEDUP_REMOVED lines=10> */
.L_x_32:


//--------------------- .text._Z21apply_function_kernelPdi --------------------------
	.section	.text._Z21apply_function_kernelPdi,"ax",@progbits
	.align	128
        .global         _Z21apply_function_kernelPdi
        .type           _Z21apply_function_kernelPdi,@function
        .size           _Z21apply_function_kernelPdi,(.L_x_33 - _Z21apply_function_kernelPdi)
        .other          _Z21apply_function_kernelPdi,@"STO_CUDA_ENTRY STV_DEFAULT"
_Z21apply_function_kernelPdi:
.text._Z21apply_function_kernelPdi:
        /* <DEDUP_REMOVED lines=8> */
[----:B------:R-:W0:Y:S01]  /*0080*/  LDC.64 R2, c[0x0][0x380] ;  /* 0x0000e000ff027b82 */ /* 0x000e220000000a00 */
[----:B------:R-:W1:Y:S01]  /*0090*/  LDCU.64 UR4, c[0x0][0x358] ;  /* 0x00006b00ff0477ac */ /* 0x000e620008000a00 */
[----:B0-----:R-:W-:-:S05]  /*00a0*/  IMAD.WIDE R2, R5, 0x8, R2 ;  /* 0x0000000805027825 */ /* 0x001fca00078e0202 */
[----:B-1----:R-:W2:Y:S01]  /*00b0*/  LDG.E.64 R4, desc[UR4][R2.64] ;  /* 0x0000000402047981 */ /* 0x002ea2000c1e1b00 */
[----:B------:R-:W-:Y:S01]  /*00c0*/  BSSY.RECONVERGENT B0, `(.L_x_18) ;  /* 0x0000070000007945 */ /* 0x000fe20003800200 */
[----:B--2---:R-:W-:Y:S01]  /*00d0*/  LOP3.LUT R7, R5, 0x7fffffff, RZ, 0xc0, !PT ;  /* 0x7fffffff05077812 */ /* 0x004fe200078ec0ff */
[----:B------:R-:W-:-:S03]  /*00e0*/  IMAD.MOV.U32 R6, RZ, RZ, R4 ;  /* 0x000000ffff067224 */ /* 0x000fc600078e0004 */
[----:B------:R-:W-:-:S04]  /*00f0*/  VIMNMX.U32 R0, PT, PT, R7, 0x40a9f600, !PT ;  /* 0x40a9f60007007848 */ /* 0x000fc80007fe0000 */
[----:B------:R-:W-:-:S13]  /*0100*/  ISETP.GE.U32.AND P0, PT, R0, 0x7ff00000, PT ;  /* 0x7ff000000000780c */ /* 0x000fda0003f06070 */
[----:B------:R-:W-:Y:S05]  /*0110*/  @!P0 BRA `(.L_x_19) ;  /* 0x0000000000188947 */ /* 0x000fea0003800000 */
[----:B------:R-:W-:-:S14]  /*0120*/  DSETP.NAN.AND P0, PT, R6, R6, PT ;  /* 0x000000060600722a */ /* 0x000fdc0003f08000 */
[----:B------:R-:W-:Y:S02]  /*0130*/  @!P0 DSETP.NEU.AND P1, PT, R6, +INF , PT ;  /* 0x7ff000000600842a */ /* 0x000fe40003f2d000 */
[----:B------:R-:W-:-:S06]  /*0140*/  @P0 DADD R8, R4, 3323 ;  /* 0x40a9f60004080429 */ /* 0x000fcc0000000000 */
[----:B------:R-:W-:Y:S02]  /*0150*/  @!P0 FSEL R8, R4, RZ, P1 ;  /* 0x000000ff04088208 */ /* 0x000fe40000800000 */
[----:B------:R-:W-:Y:S01]  /*0160*/  @!P0 FSEL R9, R5, -QNAN , P1 ;  /* 0xfff8000005098808 */ /* 0x000fe20000800000 */
[----:B------:R-:W-:Y:S06]  /*0170*/  BRA `(.L_x_20) ;  /* 0x0000000400907947 */ /* 0x000fec0003800000 */
.L_x_19:
[----:B------:R-:W-:Y:S01]  /*0180*/  DSETP.GE.AND P0, PT, R6, 3323, PT ;  /* 0x40a9f6000600742a */ /* 0x000fe20003f06000 */
[----:B------:R-:W-:Y:S02]  /*0190*/  IMAD.MOV.U32 R8, RZ, RZ, R4 ;  /* 0x000000ffff087224 */ /* 0x000fe400078e0004 */
[----:B------:R-:W-:-:S11]  /*01a0*/  IMAD.MOV.U32 R9, RZ, RZ, R5 ;  /* 0x000000ffff097224 */ /* 0x000fd600078e0005 */
[----:B------:R-:W-:Y:S05]  /*01b0*/  @!P0 BRA `(.L_x_20) ;  /* 0x0000000400808947 */ /* 0x000fea0003800000 */
[----:B------:R-:W-:Y:S01]  /*01c0*/  ISETP.GT.U32.AND P0, PT, R7, 0xfffff, PT ;  /* 0x000fffff0700780c */ /* 0x000fe20003f04070 */
[----:B------:R-:W-:Y:S01]  /*01d0*/  BSSY.RECONVERGENT B1, `(.L_x_21) ;  /* 0x000001f000017945 */ /* 0x000fe20003800200 */
[----:B------:R-:W-:-:S11]  /*01e0*/  SHF.R.U32.HI R9, RZ, 0x14, R7 ;  /* 0x00000014ff097819 */ /* 0x000fd60000011607 */
[----:B------:R-:W-:-:S10]  /*01f0*/  @!P0 DMUL R6, R6, 1.80143985094819840000e+16 ;  /* 0x4350000006068828 */ /* 0x000fd40000000000 */
[C---:B------:R-:W-:Y:S02]  /*0200*/  @!P0 LEA.HI R0, R7.reuse, R9, RZ, 0xc ;  /* 0x0000000907008211 */ /* 0x040fe400078f60ff */
[----:B------:R-:W-:-:S03]  /*0210*/  LOP3.LUT R11, R7, 0xfffff, RZ, 0xc0, !PT ;  /* 0x000fffff070b7812 */ /* 0x000fc600078ec0ff */
[----:B------:R-:W-:Y:S01]  /*0220*/  @!P0 VIADD R9, R0, 0xffffffca ;  /* 0xffffffca00098836 */ /* 0x000fe20000000000 */
[----:B------:R-:W-:Y:S01]  /*0230*/  LOP3.LUT R11, R11, 0x100000, RZ, 0xfc, !PT ;  /* 0x001000000b0b7812 */ /* 0x000fe200078efcff */
[----:B------:R-:W-:Y:S02]  /*0240*/  IMAD.MOV.U32 R0, RZ, RZ, RZ ;  /* 0x000000ffff007224 */ /* 0x000fe400078e00ff */
[----:B------:R-:W-:-:S05]  /*0250*/  VIADD R12, R9, 0xfffffbf6 ;  /* 0xfffffbf6090c7836 */ /* 0x000fca0000000000 */
[----:B------:R-:W-:-:S04]  /*0260*/  VIMNMX R13, PT, PT, RZ, R12, PT ;  /* 0x0000000cff0d7248 */ /* 0x000fc80003fe0100 */
[----:B------:R-:W-:-:S05]  /*0270*/  IADD3 R9, PT, PT, R9, -0x40a, -R13 ;  /* 0xfffffbf609097810 */ /* 0x000fca0007ffe80d */
[----:B------:R-:W-:-:S05]  /*0280*/  VIADD R9, R9, 0x1 ;  /* 0x0000000109097836 */ /* 0x000fca0000000000 */
[----:B------:R-:W-:Y:S01]  /*0290*/  LOP3.LUT P0, R8, R9, 0x3, RZ, 0xc0, !PT ;  /* 0x0000000309087812 */ /* 0x000fe2000780c0ff */
[----:B------:R-:W-:Y:S02]  /*02a0*/  IMAD.MOV.U32 R9, RZ, RZ, R6 ;  /* 0x000000ffff097224 */ /* 0x000fe400078e0006 */
[----:B------:R-:W-:-:S10]  /*02b0*/  IMAD.MOV.U32 R6, RZ, RZ, R12 ;  /* 0x000000ffff067224 */ /* 0x000fd400078e000c */
[----:B------:R-:W-:Y:S05]  /*02c0*/  @!P0 BRA `(.L_x_22) ;  /* 0x00000000003c8947 */ /* 0x000fea0003800000 */
[----:B------:R-:W-:Y:S01]  /*02d0*/  BSSY.RECONVERGENT B2, `(.L_x_22) ;  /* 0x000000e000027945 */ /* 0x000fe20003800200 */
[----:B------:R-:W-:Y:S02]  /*02e0*/  IMAD.MOV R7, RZ, RZ, -R8 ;  /* 0x000000ffff077224 */ /* 0x000fe400078e0a08 */
[----:B------:R-:W-:-:S07]  /*02f0*/  IMAD.MOV.U32 R6, RZ, RZ, R12 ;  /* 0x000000ffff067224 */ /* 0x000fce00078e000c */
.L_x_23:
[----:B------:R-:W-:Y:S01]  /*0300*/  VIADD R7, R7, 0x1 ;  /* 0x0000000107077836 */ /* 0x000fe20000000000 */
[----:B------:R-:W-:Y:S01]  /*0310*/  IADD3 R10, P0, PT, R9, -R0, RZ ;  /* 0x80000000090a7210 */ /* 0x000fe20007f1e0ff */
[----:B------:R-:W-:-:S03]  /*0320*/  VIADD R6, R6, 0xffffffff ;  /* 0xffffffff06067836 */ /* 0x000fc60000000000 */
[----:B------:R-:W-:Y:S02]  /*0330*/  ISETP.NE.AND P1, PT, R7, RZ, PT ;  /* 0x000000ff0700720c */ /* 0x000fe40003f25270 */
[----:B------:R-:W-:-:S04]  /*0340*/  IADD3.X R8, PT, PT, R11, -0x19f601, RZ, P0, !PT ;  /* 0xffe609ff0b087810 */ /* 0x000fc800007fe4ff */
[----:B------:R-:W-:-:S04]  /*0350*/  ISETP.GE.AND P0, PT, R8, RZ, PT ;  /* 0x000000ff0800720c */ /* 0x000fc80003f06270 */
[----:B------:R-:W-:Y:S02]  /*0360*/  SEL R10, R9, R10, !P0 ;  /* 0x0000000a090a7207 */ /* 0x000fe40004000000 */
[----:B------:R-:W-:-:S03]  /*0370*/  SEL R8, R11, R8, !P0 ;  /* 0x000000080b087207 */ /* 0x000fc60004000000 */
[C---:B------:R-:W-:Y:S01]  /*0380*/  IMAD.SHL.U32 R9, R10.reuse, 0x2, RZ ;  /* 0x000000020a097824 */ /* 0x040fe200078e00ff */
[----:B------:R-:W-:Y:S01]  /*0390*/  SHF.L.U64.HI R11, R10, 0x1, R8 ;  /* 0x000000010a0b7819 */ /* 0x000fe20000010208 */
[----:B------:R-:W-:Y:S06]  /*03a0*/  @P1 BRA `(.L_x_23) ;  /* 0xfffffffc00d41947 */ /* 0x000fec000383ffff */
[----:B------:R-:W-:Y:S05]  /*03b0*/  BSYNC.RECONVERGENT B2 ;  /* 0x0000000000027941 */ /* 0x000fea0003800200 */
.L_x_22:
[----:B------:R-:W-:Y:S05]  /*03c0*/  BSYNC.RECONVERGENT B1 ;  /* 0x0000000000017941 */ /* 0x000fea0003800200 */
.L_x_21:
[----:B------:R-:W-:Y:S01]  /*03d0*/  IMAD.IADD R7, R12, 0x1, -R13 ;  /* 0x000000010c077824 */ /* 0x000fe200078e0a0d */
[----:B------:R-:W-:Y:S04]  /*03e0*/  BSSY.RECONVERGENT B1, `(.L_x_24) ;  /* 0x0000025000017945 */ /* 0x000fe80003800200 */
[----:B------:R-:W-:-:S13]  /*03f0*/  ISETP.GE.U32.AND P0, PT, R7, 0x3, PT ;  /* 0x000000030700780c */ /* 0x000fda0003f06070 */
[----:B------:R-:W-:Y:S05]  /*0400*/  @!P0 BRA `(.L_x_25) ;  /* 0x0000000000888947 */ /* 0x000fea0003800000 */
[----:B------:R-:W-:Y:S01]  /*0410*/  BSSY.RECONVERGENT B2, `(.L_x_26) ;  /* 0x0000020000027945 */ /* 0x000fe20003800200 */
.L_x_27:
[----:B------:R-:W-:Y:S02]  /*0420*/  IADD3 R8, P0, PT, R9, -R0, RZ ;  /* 0x8000000009087210 */ /* 0x000fe40007f1e0ff */
[C---:B------:R-:W-:Y:S01]  /*0430*/  ISETP.GT.AND P1, PT, R6.reuse, 0x3, PT ;  /* 0x000000030600780c */ /* 0x040fe20003f24270 */
[----:B------:R-:W-:Y:S01]  /*0440*/  VIADD R6, R6, 0xfffffffc ;  /* 0xfffffffc06067836 */ /* 0x000fe20000000000 */
[----:B------:R-:W-:-:S04]  /*0450*/  IADD3.X R10, PT, PT, R11, -0x19f601, RZ, P0, !PT ;  /* 0xffe609ff0b0a7810 */ /* 0x000fc800007fe4ff */
[----:B------:R-:W-:-:S04]  /*0460*/  ISETP.GE.AND P0, PT, R10, RZ, PT ;  /* 0x000000ff0a00720c */ /* 0x000fc80003f06270 */
[----:B------:R-:W-:Y:S02]  /*0470*/  SEL R8, R9, R8, !P0 ;  /* 0x0000000809087207 */ /* 0x000fe40004000000 */
[----:B------:R-:W-:-:S03]  /*0480*/  SEL R11, R11, R10, !P0 ;  /* 0x0000000a0b0b7207 */ /* 0x000fc60004000000 */
[C---:B------:R-:W-:Y:S01]  /*0490*/  IMAD.SHL.U32 R7, R8.reuse, 0x2, RZ ;  /* 0x0000000208077824 */ /* 0x040fe200078e00ff */
[----:B------:R-:W-:-:S04]  /*04a0*/  SHF.L.U64.HI R11, R8, 0x1, R11 ;  /* 0x00000001080b7819 */ /* 0x000fc8000001020b */
[----:B------:R-:W-:-:S04]  /*04b0*/  IADD3 R9, P0, PT, R7, -R0, RZ ;  /* 0x8000000007097210 */ /* 0x000fc80007f1e0ff */
        /* <DEDUP_REMOVED lines=22> */
.L_x_26:
[----:B------:R-:W-:-:S07]  /*0620*/  IMAD.MOV.U32 R10, RZ, RZ, R7 ;  /* 0x000000ffff0a7224 */ /* 0x000fce00078e0007 */
.L_x_25:
[----:B------:R-:W-:Y:S05]  /*0630*/  BSYNC.RECONVERGENT B1 ;  /* 0x0000000000017941 */ /* 0x000fea0003800200 */
.L_x_24:
[----:B------:R-:W-:Y:S01]  /*0640*/  LOP3.LUT R9, R8, 0x7fffffff, RZ, 0xc0, !PT ;  /* 0x7fffffff08097812 */ /* 0x000fe200078ec0ff */
[----:B------:R-:W-:Y:S01]  /*0650*/  BSSY.RECONVERGENT B1, `(.L_x_28) ;  /* 0x0000014000017945 */ /* 0x000fe20003800200 */
[----:B------:R-:W-:Y:S01]  /*0660*/  ISETP.NE.U32.AND P0, PT, R10, RZ, PT ;  /* 0x000000ff0a00720c */ /* 0x000fe20003f05070 */
[----:B------:R-:W-:Y:S02]  /*0670*/  IMAD.MOV.U32 R7, RZ, RZ, RZ ;  /* 0x000000ffff077224 */ /* 0x000fe400078e00ff */
[----:B------:R-:W-:Y:S01]  /*0680*/  IMAD.MOV.U32 R11, RZ, RZ, RZ ;  /* 0x000000ffff0b7224 */ /* 0x000fe200078e00ff */
[----:B------:R-:W-:-:S13]  /*0690*/  ISETP.NE.AND.EX P0, PT, R9, RZ, PT, P0 ;  /* 0x000000ff0900720c */ /* 0x000fda0003f05300 */
[----:B------:R-:W-:Y:S05]  /*06a0*/  @!P0 BRA `(.L_x_29) ;  /* 0x0000000000388947 */ /* 0x000fea0003800000 */
[----:B------:R-:W-:-:S06]  /*06b0*/  IMAD.MOV.U32 R8, RZ, RZ, R10 ;  /* 0x000000ffff087224 */ /* 0x000fcc00078e000a */
[----:B------:R-:W-:-:S10]  /*06c0*/  DMUL R6, R8, 1.80143985094819840000e+16 ;  /* 0x4350000008067828 */ /* 0x000fd40000000000 */
[----:B------:R-:W-:-:S04]  /*06d0*/  SHF.R.U32.HI R6, RZ, 0x14, R7 ;  /* 0x00000014ff067819 */ /* 0x000fc80000011607 */
[----:B------:R-:W-:-:S04]  /*06e0*/  IADD3 R7, PT, PT, -R6, 0x37, RZ ;  /* 0x0000003706077810 */ /* 0x000fc80007ffe1ff */
[----:B------:R-:W-:Y:S02]  /*06f0*/  IADD3 R6, PT, PT, -R7, 0x40a, RZ ;  /* 0x0000040a07067810 */ /* 0x000fe40007ffe1ff */
[-C--:B------:R-:W-:Y:S02]  /*0700*/  SHF.L.U64.HI R9, R10, R7.reuse, R9 ;  /* 0x000000070a097219 */ /* 0x080fe40000010209 */
[----:B------:R-:W-:Y:S02]  /*0710*/  ISETP.GT.AND P0, PT, R6, RZ, PT ;  /* 0x000000ff0600720c */ /* 0x000fe40003f04270 */
[----:B------:R-:W-:-:S11]  /*0720*/  SHF.L.U32 R10, R10, R7, RZ ;  /* 0x000000070a0a7219 */ /* 0x000fd600000006ff */
[C---:B------:R-:W-:Y:S01]  /*0730*/  @!P0 IADD3 R0, PT, PT, -R6.reuse, 0x1, RZ ;  /* 0x0000000106008810 */ /* 0x040fe20007ffe1ff */
[----:B------:R-:W-:-:S03]  /*0740*/  @P0 VIADD R6, R6, 0xffffffff ;  /* 0xffffffff06060836 */ /* 0x000fc60000000000 */
[--C-:B------:R-:W-:Y:S02]  /*0750*/  @!P0 SHF.R.U64 R7, R10, R0, R9.reuse ;  /* 0x000000000a078219 */ /* 0x100fe40000001209 */
[----:B------:R-:W-:Y:S02]  /*0760*/  @P0 IADD3 R7, P1, PT, RZ, R10, RZ ;  /* 0x0000000aff070210 */ /* 0x000fe40007f3e0ff */
[----:B------:R-:W-:-:S03]  /*0770*/  @!P0 SHF.R.U32.HI R11, RZ, R0, R9 ;  /* 0x00000000ff0b8219 */ /* 0x000fc60000011609 */
[----:B------:R-:W-:-:S08]  /*0780*/  @P0 IMAD.U32.X R11, R6, 0x100000, R9, P1 ;  /* 0x00100000060b0824 */ /* 0x000fd000008e0409 */
.L_x_29:
[----:B------:R-:W-:Y:S05]  /*0790*/  BSYNC.RECONVERGENT B1 ;  /* 0x0000000000017941 */ /* 0x000fea0003800200 */
.L_x_28:
[----:B------:R-:W-:Y:S01]  /*07a0*/  LOP3.LUT R9, R11, 0x80000000, R5, 0xb8, !PT ;  /* 0x800000000b097812 */ /* 0x000fe200078eb805 */
[----:B------:R-:W-:-:S07]  /*07b0*/  IMAD.MOV.U32 R8, RZ, RZ, R7 ;  /* 0x000000ffff087224 */ /* 0x000fce00078e0007 */
.L_x_20:
[----:B------:R-:W-:Y:S05]  /*07c0*/  BSYNC.RECONVERGENT B0 ;  /* 0x0000000000007941 */ /* 0x000fea0003800200 */
.L_x_18:
[----:B------:R-:W-:Y:S01]  /*07d0*/  STG.E.64 desc[UR4][R2.64], R8 ;  /* 0x0000000802007986 */ /* 0x000fe2000c101b04 */
[----:B------:R-:W-:Y:S05]  /*07e0*/  EXIT ;  /* 0x000000000000794d */ /* 0x000fea0003800000 */
.L_x_30:
        /* <DEDUP_REMOVED lines=9> */
.L_x_33:


//--------------------- .nv.shared.reserved.0     --------------------------
	.section	.nv.shared.reserved.0,"aw",@nobits
	.weak		__nv_reservedSMEM_offset_0_alias
	.size		__nv_reservedSMEM_offset_0_alias, 0, 64
	.other		__nv_reservedSMEM_offset_0_alias,@"STO_CUDA_RESERVED_SHARED STV_DEFAULT"
__nv_reservedSMEM_offset_0_alias:
	.zero		0
	.zero		64


//--------------------- .nv.constant0._Z11csr_spmm_2diiPKiS0_PKdS2_Pd --------------------------
	.section	.nv.constant0._Z11csr_spmm_2diiPKiS0_PKdS2_Pd,"a",@progbits
	.sectionflags	@""
	.align	4
.nv.constant0._Z11csr_spmm_2diiPKiS0_PKdS2_Pd:
	.zero		944


//--------------------- .nv.constant0._Z14csr_spmm_naiveiiPKiS0_PKdS2_Pd --------------------------
	.section	.nv.constant0._Z14csr_spmm_naiveiiPKiS0_PKdS2_Pd,"a",@progbits
	.sectionflags	@""
	.align	4
.nv.constant0._Z14csr_spmm_naiveiiPKiS0_PKdS2_Pd:
	.zero		944


//--------------------- .nv.constant0._Z21apply_function_kernelPdi --------------------------
	.section	.nv.constant0._Z21apply_function_kernelPdi,"a",@progbits
	.sectionflags	@""
	.align	4
.nv.constant0._Z21apply_function_kernelPdi:
	.zero		908


//--------------------- SYMBOLS --------------------------

	.type		.nv.reservedSmem.offset0,@object
	.size		.nv.reservedSmem.offset0,0x4
